// auto-generated by cutlass_sweep.epilogue — config: {"arch": "sm_100", "cluster_m": 2, "cluster_n": 1, "dtype": "e4m3", "fusion": "gelu", "tile_k": 64, "tile_m": 256, "tile_n": 128}
#include "cutlass/cutlass.h"
#include "cutlass/gemm/collective/collective_builder.hpp"
#include "cutlass/gemm/device/gemm_universal_adapter.h"
#include "cutlass/gemm/kernel/gemm_universal.hpp"
#include "cutlass/epilogue/collective/collective_builder.hpp"
#include "cutlass/epilogue/fusion/operations.hpp"
#include "cutlass/epilogue/thread/activation.h"

using Elem = cutlass::float_e4m3_t;
using Acc  = float;
using TileShape    = cute::Shape<cute::_256, cute::_128, cute::_64>;
using ClusterShape = cute::Shape<cute::_2, cute::_1, cute::_1>;
using FusionOp     = cutlass::epilogue::fusion::LinCombEltAct<cutlass::epilogue::thread::GELU, Elem, Acc>;

using CollectiveEpilogue = typename cutlass::epilogue::collective::CollectiveBuilder<
    cutlass::arch::Sm100, cutlass::arch::OpClassTensorOp,
    TileShape, ClusterShape,
    cutlass::epilogue::collective::EpilogueTileAuto,
    Acc, Acc,
    Elem, cutlass::layout::RowMajor, 128 / cutlass::sizeof_bits<Elem>::value,
    Elem, cutlass::layout::RowMajor, 128 / cutlass::sizeof_bits<Elem>::value,
    cutlass::epilogue::collective::EpilogueScheduleAuto,
    FusionOp
  >::CollectiveOp;

using CollectiveMainloop = typename cutlass::gemm::collective::CollectiveBuilder<
    cutlass::arch::Sm100, cutlass::arch::OpClassTensorOp,
    Elem, cutlass::layout::RowMajor, 128 / cutlass::sizeof_bits<Elem>::value,
    Elem, cutlass::layout::ColumnMajor, 128 / cutlass::sizeof_bits<Elem>::value,
    Acc,
    TileShape, ClusterShape,
    cutlass::gemm::collective::StageCountAutoCarveout<
        static_cast<int>(sizeof(typename CollectiveEpilogue::SharedStorage))>,
    cutlass::gemm::collective::KernelScheduleAuto
  >::CollectiveOp;

using GemmKernel = cutlass::gemm::kernel::GemmUniversal<
    cute::Shape<int,int,int,int>, CollectiveMainloop, CollectiveEpilogue>;
using Gemm = cutlass::gemm::device::GemmUniversalAdapter<GemmKernel>;

auto* _anchor = &cutlass::device_kernel<GemmKernel>;


// ===== COMPILED SASS (sm_100a) =====

	.target	sm_100a

	.elftype	@"ET_EXEC"


//--------------------- .note.nv.tkinfo           --------------------------
	.section	.note.nv.tkinfo,"",@"SHT_NOTE"
	.sectionflags	@"SHF_NOTE_NV_TKINFO"
	.tkinfo
        /*0018*/ 	.word	0x00000002
        /*0030*/ 	.string	""
        /*0030*/ 	.string	"ptxas"
        /*0030*/ 	.string	"Cuda compilation tools, release 13.0, V13.0.88"
        /*0030*/ 	.string	"Build cuda_13.0.r13.0/compiler.36424714_0"
        /*0030*/ 	.string	"-arch sm_100a -m 64 "



//--------------------- .note.nv.cuinfo           --------------------------
	.section	.note.nv.cuinfo,"",@"SHT_NOTE"
	.sectionflags	@"SHF_NOTE_NV_CUINFO"
        /*0018*/ 	.short	0x0002
        /*001a*/ 	.short	0x0064
        /*001c*/ 	.short	0x0082
	.zero		2


//--------------------- .nv.info                  --------------------------
	.section	.nv.info,"",@"SHT_CUDA_INFO"
	.align	4


	//----- nvinfo : EIATTR_REGCOUNT
	.align		4
        /*0000*/ 	.byte	0x04, 0x2f
        /*0002*/ 	.short	(.L_19 - .L_18)
	.align		4
.L_18:
        /*0004*/ 	.word	index@(_ZN7cutlass13device_kernelINS_4gemm6kernel13GemmUniversalIN4cute5tupleIJiiiiEEENS1_10collective13CollectiveMmaINS1_35MainloopSm100TmaUmmaWarpSpecializedILi16ELi2ELi4ENS5_IJNS4_1CILi2EEENSA_ILi1EEESC_EEEEENS5_IJNSA_ILi256EEENSA_ILi128EEENSA_ILi64EEEEEENS_12float_e4m3_tENS5_IJlSC_lEEESJ_SK_NS4_8TiledMMAINS4_8MMA_AtomIJNS4_10MMA_TraitsINS4_25SM100_MMA_F8F6F4_2x1SM_SSEJSJ_SJ_fSF_SG_NS4_17integral_constantINS4_4UMMA5MajorELSR_0EEESS_NSP_INSQ_7ScaleInELST_0EEESU_EEEEEENS4_6LayoutINS5_IJSC_SC_SC_EEENS5_IJNSA_ILi0EEESZ_SZ_EEEEENS5_IJNS4_10UnderscoreES12_S12_EEEEENS4_18SM100_TMA_2SM_LOADENS4_14ComposedLayoutINS4_7SwizzleILi2ELi4ELi3EEENS4_18smem_ptr_flag_bitsILi8EEENSX_INS5_IJNSA_ILi8EEESH_EEENS5_IJSH_SC_EEEEEEEvNS4_8identityES15_S1F_vS1G_EENS_8epilogue10collective18CollectiveEpilogueINS1I_23Sm100TmaWarpSpecializedILi2ELi2ELi64ELb0ELb0EEEJNS5_IJSG_SG_SH_EEENS5_IJNSX_ISG_SC_EENSX_ISH_SC_EEEEESJ_SK_SJ_SK_NS1I_6fusion15FusionCallbacksIS1M_NS1R_13LinCombEltActINS1I_6thread4GELUESJ_fSJ_fLNS_15FloatRoundStyleE2EEES1N_S1Q_JEEENS4_5SM1004TMEM4LOAD26SM100_TMEM_LOAD_32dp32b64xENS4_13SM90_TMA_LOADES1F_NS4_39AutoVectorizingCopyWithAssumedAlignmentILi128EEENS4_14SM90_TMA_STOREES1F_S25_S25_EEEvvEEEEvNT_6ParamsE)
        /*0008*/ 	.word	0x000000eb


	//----- nvinfo : EIATTR_FRAME_SIZE
	.align		4
.L_19:
        /*000c*/ 	.byte	0x04, 0x11
        /*000e*/ 	.short	(.L_21 - .L_20)
	.align		4
.L_20:
        /*0010*/ 	.word	index@($__internal_2_$__cuda_sm10x_tcgen05_guardrail_trap_unallocated_columns_being_dealloced)
        /*0014*/ 	.word	0x00000000


	//----- nvinfo : EIATTR_FRAME_SIZE
	.align		4
.L_21:
        /*0018*/ 	.byte	0x04, 0x11
        /*001a*/ 	.short	(.L_23 - .L_22)
	.align		4
.L_22:
        /*001c*/ 	.word	index@($__internal_1_$__cuda_sm10x_tcgen05_guardrail_trap_phase_invalid_during_alloc)
        /*0020*/ 	.word	0x00000000


	//----- nvinfo : EIATTR_FRAME_SIZE
	.align		4
.L_23:
        /*0024*/ 	.byte	0x04, 0x11
        /*0026*/ 	.short	(.L_25 - .L_24)
	.align		4
.L_24:
        /*0028*/ 	.word	index@($__internal_0_$__cuda_sm10x_tcgen05_guardrail_trap_col_being_dealloced_not_returned_by_alloc)
        /*002c*/ 	.word	0x00000000


	//----- nvinfo : EIATTR_FRAME_SIZE
	.align		4
.L_25:
        /*0030*/ 	.byte	0x04, 0x11
        /*0032*/ 	.short	(.L_27 - .L_26)
	.align		4
.L_26:
        /*0034*/ 	.word	index@(_ZN7cutlass13device_kernelINS_4gemm6kernel13GemmUniversalIN4cute5tupleIJiiiiEEENS1_10collective13CollectiveMmaINS1_35MainloopSm100TmaUmmaWarpSpecializedILi16ELi2ELi4ENS5_IJNS4_1CILi2EEENSA_ILi1EEESC_EEEEENS5_IJNSA_ILi256EEENSA_ILi128EEENSA_ILi64EEEEEENS_12float_e4m3_tENS5_IJlSC_lEEESJ_SK_NS4_8TiledMMAINS4_8MMA_AtomIJNS4_10MMA_TraitsINS4_25SM100_MMA_F8F6F4_2x1SM_SSEJSJ_SJ_fSF_SG_NS4_17integral_constantINS4_4UMMA5MajorELSR_0EEESS_NSP_INSQ_7ScaleInELST_0EEESU_EEEEEENS4_6LayoutINS5_IJSC_SC_SC_EEENS5_IJNSA_ILi0EEESZ_SZ_EEEEENS5_IJNS4_10UnderscoreES12_S12_EEEEENS4_18SM100_TMA_2SM_LOADENS4_14ComposedLayoutINS4_7SwizzleILi2ELi4ELi3EEENS4_18smem_ptr_flag_bitsILi8EEENSX_INS5_IJNSA_ILi8EEESH_EEENS5_IJSH_SC_EEEEEEEvNS4_8identityES15_S1F_vS1G_EENS_8epilogue10collective18CollectiveEpilogueINS1I_23Sm100TmaWarpSpecializedILi2ELi2ELi64ELb0ELb0EEEJNS5_IJSG_SG_SH_EEENS5_IJNSX_ISG_SC_EENSX_ISH_SC_EEEEESJ_SK_SJ_SK_NS1I_6fusion15FusionCallbacksIS1M_NS1R_13LinCombEltActINS1I_6thread4GELUESJ_fSJ_fLNS_15FloatRoundStyleE2EEES1N_S1Q_JEEENS4_5SM1004TMEM4LOAD26SM100_TMEM_LOAD_32dp32b64xENS4_13SM90_TMA_LOADES1F_NS4_39AutoVectorizingCopyWithAssumedAlignmentILi128EEENS4_14SM90_TMA_STOREES1F_S25_S25_EEEvvEEEEvNT_6ParamsE)
        /*0038*/ 	.word	0x00000000


	//----- nvinfo : EIATTR_MIN_STACK_SIZE
	.align		4
.L_27:
        /*003c*/ 	.byte	0x04, 0x12
        /*003e*/ 	.short	(.L_29 - .L_28)
	.align		4
.L_28:
        /*0040*/ 	.word	index@(_ZN7cutlass13device_kernelINS_4gemm6kernel13GemmUniversalIN4cute5tupleIJiiiiEEENS1_10collective13CollectiveMmaINS1_35MainloopSm100TmaUmmaWarpSpecializedILi16ELi2ELi4ENS5_IJNS4_1CILi2EEENSA_ILi1EEESC_EEEEENS5_IJNSA_ILi256EEENSA_ILi128EEENSA_ILi64EEEEEENS_12float_e4m3_tENS5_IJlSC_lEEESJ_SK_NS4_8TiledMMAINS4_8MMA_AtomIJNS4_10MMA_TraitsINS4_25SM100_MMA_F8F6F4_2x1SM_SSEJSJ_SJ_fSF_SG_NS4_17integral_constantINS4_4UMMA5MajorELSR_0EEESS_NSP_INSQ_7ScaleInELST_0EEESU_EEEEEENS4_6LayoutINS5_IJSC_SC_SC_EEENS5_IJNSA_ILi0EEESZ_SZ_EEEEENS5_IJNS4_10UnderscoreES12_S12_EEEEENS4_18SM100_TMA_2SM_LOADENS4_14ComposedLayoutINS4_7SwizzleILi2ELi4ELi3EEENS4_18smem_ptr_flag_bitsILi8EEENSX_INS5_IJNSA_ILi8EEESH_EEENS5_IJSH_SC_EEEEEEEvNS4_8identityES15_S1F_vS1G_EENS_8epilogue10collective18CollectiveEpilogueINS1I_23Sm100TmaWarpSpecializedILi2ELi2ELi64ELb0ELb0EEEJNS5_IJSG_SG_SH_EEENS5_IJNSX_ISG_SC_EENSX_ISH_SC_EEEEESJ_SK_SJ_SK_NS1I_6fusion15FusionCallbacksIS1M_NS1R_13LinCombEltActINS1I_6thread4GELUESJ_fSJ_fLNS_15FloatRoundStyleE2EEES1N_S1Q_JEEENS4_5SM1004TMEM4LOAD26SM100_TMEM_LOAD_32dp32b64xENS4_13SM90_TMA_LOADES1F_NS4_39AutoVectorizingCopyWithAssumedAlignmentILi128EEENS4_14SM90_TMA_STOREES1F_S25_S25_EEEvvEEEEvNT_6ParamsE)
        /*0044*/ 	.word	0x00000000
.L_29:


//--------------------- .nv.compat                --------------------------
	.section	.nv.compat,"",@"SHT_CUDA_COMPAT_INFO"
	.align	4
        /*0000*/ 	.byte	0x02, 0x09, 0x01, 0x00, 0x02, 0x02, 0x02, 0x00, 0x02, 0x05, 0x05, 0x00, 0x03, 0x07, 0x01, 0x01
        /*0010*/ 	.byte	0x02, 0x03, 0x01, 0x00, 0x02, 0x06, 0x01, 0x00, 0x04, 0x0b, 0x08, 0x00, 0x01, 0x00, 0x00, 0x00
        /*0020*/ 	.byte	0x00, 0x00, 0x00, 0x00


//--------------------- .nv.info._ZN7cutlass13device_kernelINS_4gemm6kernel13GemmUniversalIN4cute5tupleIJiiiiEEENS1_10collective13CollectiveMmaINS1_35MainloopSm100TmaUmmaWarpSpecializedILi16ELi2ELi4ENS5_IJNS4_1CILi2EEENSA_ILi1EEESC_EEEEENS5_IJNSA_ILi256EEENSA_ILi128EEENSA_ILi64EEEEEENS_12float_e4m3_tENS5_IJlSC_lEEESJ_SK_NS4_8TiledMMAINS4_8MMA_AtomIJNS4_10MMA_TraitsINS4_25SM100_MMA_F8F6F4_2x1SM_SSEJSJ_SJ_fSF_SG_NS4_17integral_constantINS4_4UMMA5MajorELSR_0EEESS_NSP_INSQ_7ScaleInELST_0EEESU_EEEEEENS4_6LayoutINS5_IJSC_SC_SC_EEENS5_IJNSA_ILi0EEESZ_SZ_EEEEENS5_IJNS4_10UnderscoreES12_S12_EEEEENS4_18SM100_TMA_2SM_LOADENS4_14ComposedLayoutINS4_7SwizzleILi2ELi4ELi3EEENS4_18smem_ptr_flag_bitsILi8EEENSX_INS5_IJNSA_ILi8EEESH_EEENS5_IJSH_SC_EEEEEEEvNS4_8identityES15_S1F_vS1G_EENS_8epilogue10collective18CollectiveEpilogueINS1I_23Sm100TmaWarpSpecializedILi2ELi2ELi64ELb0ELb0EEEJNS5_IJSG_SG_SH_EEENS5_IJNSX_ISG_SC_EENSX_ISH_SC_EEEEESJ_SK_SJ_SK_NS1I_6fusion15FusionCallbacksIS1M_NS1R_13LinCombEltActINS1I_6thread4GELUESJ_fSJ_fLNS_15FloatRoundStyleE2EEES1N_S1Q_JEEENS4_5SM1004TMEM4LOAD26SM100_TMEM_LOAD_32dp32b64xENS4_13SM90_TMA_LOADES1F_NS4_39AutoVectorizingCopyWithAssumedAlignmentILi128EEENS4_14SM90_TMA_STOREES1F_S25_S25_EEEvvEEEEvNT_6ParamsE --------------------------
	.section	.nv.info._ZN7cutlass13device_kernelINS_4gemm6kernel13GemmUniversalIN4cute5tupleIJiiiiEEENS1_10collective13CollectiveMmaINS1_35MainloopSm100TmaUmmaWarpSpecializedILi16ELi2ELi4ENS5_IJNS4_1CILi2EEENSA_ILi1EEESC_EEEEENS5_IJNSA_ILi256EEENSA_ILi128EEENSA_ILi64EEEEEENS_12float_e4m3_tENS5_IJlSC_lEEESJ_SK_NS4_8TiledMMAINS4_8MMA_AtomIJNS4_10MMA_TraitsINS4_25SM100_MMA_F8F6F4_2x1SM_SSEJSJ_SJ_fSF_SG_NS4_17integral_constantINS4_4UMMA5MajorELSR_0EEESS_NSP_INSQ_7ScaleInELST_0EEESU_EEEEEENS4_6LayoutINS5_IJSC_SC_SC_EEENS5_IJNSA_ILi0EEESZ_SZ_EEEEENS5_IJNS4_10UnderscoreES12_S12_EEEEENS4_18SM100_TMA_2SM_LOADENS4_14ComposedLayoutINS4_7SwizzleILi2ELi4ELi3EEENS4_18smem_ptr_flag_bitsILi8EEENSX_INS5_IJNSA_ILi8EEESH_EEENS5_IJSH_SC_EEEEEEEvNS4_8identityES15_S1F_vS1G_EENS_8epilogue10collective18CollectiveEpilogueINS1I_23Sm100TmaWarpSpecializedILi2ELi2ELi64ELb0ELb0EEEJNS5_IJSG_SG_SH_EEENS5_IJNSX_ISG_SC_EENSX_ISH_SC_EEEEESJ_SK_SJ_SK_NS1I_6fusion15FusionCallbacksIS1M_NS1R_13LinCombEltActINS1I_6thread4GELUESJ_fSJ_fLNS_15FloatRoundStyleE2EEES1N_S1Q_JEEENS4_5SM1004TMEM4LOAD26SM100_TMEM_LOAD_32dp32b64xENS4_13SM90_TMA_LOADES1F_NS4_39AutoVectorizingCopyWithAssumedAlignmentILi128EEENS4_14SM90_TMA_STOREES1F_S25_S25_EEEvvEEEEvNT_6ParamsE,"",@"SHT_CUDA_INFO"
	.sectionflags	@""
	.align	4


	//----- nvinfo : EIATTR_CUDA_API_VERSION
	.align		4
        /*0000*/ 	.byte	0x04, 0x37
        /*0002*/ 	.short	(.L_31 - .L_30)
.L_30:
        /*0004*/ 	.word	0x00000082


	//----- nvinfo : EIATTR_KPARAM_INFO
	.align		4
.L_31:
        /*0008*/ 	.byte	0x04, 0x17
        /*000a*/ 	.short	(.L_33 - .L_32)
.L_32:
        /*000c*/ 	.word	0x00000000
        /*0010*/ 	.short	0x0000
        /*0012*/ 	.short	0x0000
        /*0014*/ 	.byte	0x00, 0xf0, 0x01, 0x20


	//----- nvinfo : EIATTR_AT_ENTRY_FRAGMENTS
	.align		4
.L_33:
        /*0018*/ 	.byte	0x04, 0x4f
        /*001a*/ 	.short	(.L_35 - .L_34)


	//   ....[0]....
.L_34:
        /*001c*/ 	.word	0x00000007


	//----- nvinfo : EIATTR_RESERVED_SMEM_USED
	.align		4
.L_35:
        /*0020*/ 	.byte	0x01, 0x41
	.zero		2


	//----- nvinfo : EIATTR_SPARSE_MMA_MASK
	.align		4
        /*0024*/ 	.byte	0x03, 0x50
        /*0026*/ 	.short	0x0000


	//----- nvinfo : EIATTR_TCGEN05_2CTA_USED
	.align		4
        /*0028*/ 	.byte	0x01, 0x52
	.zero		2


	//----- nvinfo : EIATTR_MAXREG_COUNT
	.align		4
        /*002c*/ 	.byte	0x03, 0x1b
        /*002e*/ 	.short	0x00ff


	//----- nvinfo : EIATTR_NUM_BARRIERS
	.align		4
        /*0030*/ 	.byte	0x02, 0x4c
        /*0032*/ 	.byte	0x07
	.zero		1


	//----- nvinfo : EIATTR_EXTERNS
	.align		4
        /*0034*/ 	.byte	0x04, 0x0f
        /*0036*/ 	.short	(.L_37 - .L_36)


	//   ....[0]....
	.align		4
.L_36:
        /*0038*/ 	.word	index@(__assertfail)


	//----- nvinfo : EIATTR_MERCURY_ISA_VERSION
	.align		4
.L_37:
        /*003c*/ 	.byte	0x03, 0x5f
        /*003e*/ 	.short	0x0101


	//----- nvinfo : EIATTR_INT_WARP_WIDE_INSTR_OFFSETS
	.align		4
        /*0040*/ 	.byte	0x04, 0x31
        /*0042*/ 	.short	(.L_39 - .L_38)


	//   ....[0]....
.L_38:
        /*0044*/ 	.word	0x00000e50


	//   ....[1]....
        /*0048*/ 	.word	0x00000ef0


	//   ....[2]....
        /*004c*/ 	.word	0x00002240


	//   ....[3]....
        /*0050*/ 	.word	0x00004700


	//   ....[4]....
        /*0054*/ 	.word	0x00004720


	//   ....[5]....
        /*0058*/ 	.word	0x00004750


	//   ....[6]....
        /*005c*/ 	.word	0x00005080


	//   ....[7]....
        /*0060*/ 	.word	0x000050f0


	//   ....[8]....
        /*0064*/ 	.word	0x000052d0


	//   ....[9]....
        /*0068*/ 	.word	0x00005430


	//----- nvinfo : EIATTR_COOP_GROUP_MASK_REGIDS
	.align		4
.L_39:
        /*006c*/ 	.byte	0x04, 0x29
        /*006e*/ 	.short	(.L_41 - .L_40)


	//   ....[0]....
.L_40:
        /*0070*/ 	.word	0xffffffff


	//   ....[1]....
        /*0074*/ 	.word	0xffffffff


	//   ....[2]....
        /*0078*/ 	.word	0xffffffff


	//   ....[3]....
        /*007c*/ 	.word	0xffffffff


	//   ....[4]....
        /*0080*/ 	.word	0xffffffff


	//   ....[5]....
        /*0084*/ 	.word	0xffffffff


	//   ....[6]....
        /*0088*/ 	.word	0xffffffff


	//   ....[7]....
        /*008c*/ 	.word	0xffffffff


	//   ....[8]....
        /*0090*/ 	.word	0xffffffff


	//   ....[9]....
        /*0094*/ 	.word	0xffffffff


	//   ....[10]....
        /*0098*/ 	.word	0xffffffff


	//   ....[11]....
        /*009c*/ 	.word	0xffffffff


	//   ....[12]....
        /*00a0*/ 	.word	0xffffffff


	//   ....[13]....
        /*00a4*/ 	.word	0xffffffff


	//----- nvinfo : EIATTR_COOP_GROUP_INSTR_OFFSETS
	.align		4
.L_41:
        /*00a8*/ 	.byte	0x04, 0x28
        /*00aa*/ 	.short	(.L_43 - .L_42)


	//   ....[0]....
.L_42:
        /*00ac*/ 	.word	0x000000c0


	//   ....[1]....
        /*00b0*/ 	.word	0x000004d0


	//   ....[2]....
        /*00b4*/ 	.word	0x00000800


	//   ....[3]....
        /*00b8*/ 	.word	0x00000950


	//   ....[4]....
        /*00bc*/ 	.word	0x00000a40


	//   ....[5]....
        /*00c0*/ 	.word	0x00000ba0


	//   ....[6]....
        /*00c4*/ 	.word	0x00000d30


	//   ....[7]....
        /*00c8*/ 	.word	0x00000f70


	//   ....[8]....
        /*00cc*/ 	.word	0x00002120


	//   ....[9]....
        /*00d0*/ 	.word	0x000035c0


	//   ....[10]....
        /*00d4*/ 	.word	0x00003a90


	//   ....[11]....
        /*00d8*/ 	.word	0x00003ac0


	//   ....[12]....
        /*00dc*/ 	.word	0x00004600


	//   ....[13]....
        /*00e0*/ 	.word	0x00004810


	//----- nvinfo : EIATTR_VRC_CTA_INIT_COUNT
	.align		4
.L_43:
        /*00e4*/ 	.byte	0x02, 0x4a
        /*00e6*/ 	.byte	0x80
	.zero		1


	//----- nvinfo : EIATTR_SYSCALL_OFFSETS
	.align		4
        /*00e8*/ 	.byte	0x04, 0x46
        /*00ea*/ 	.short	(.L_45 - .L_44)


	//   ....[0]....
.L_44:
        /*00ec*/ 	.word	0x00005de0


	//   ....[1]....
        /*00f0*/ 	.word	0x00005f00


	//   ....[2]....
        /*00f4*/ 	.word	0x00006950


	//----- nvinfo : EIATTR_MBARRIER_INSTR_OFFSETS
	.align		4
.L_45:
        /*00f8*/ 	.byte	0x04, 0x39
        /*00fa*/ 	.short	(.L_47 - .L_46)


	//   ....[0]....
.L_46:
        /*00fc*/ 	.word	0x000005e0
        /*0100*/ 	.word	0x000000ff
        /*0104*/ 	.word	0x00000000
        /*0108*/ 	.short	0x0100
        /*010a*/ 	.byte	0x08
	.zero		1


	//   ....[1]....
        /*010c*/ 	.word	0x000005f0
        /*0110*/ 	.word	0x000000ff
        /*0114*/ 	.word	0x00000080
        /*0118*/ 	.short	0x0100
        /*011a*/ 	.byte	0x08
	.zero		1


	//   ....[2]....
        /*011c*/ 	.word	0x00000600
        /*0120*/ 	.word	0x000000ff
        /*0124*/ 	.word	0x00000008
        /*0128*/ 	.short	0x0100
        /*012a*/ 	.byte	0x08
	.zero		1


	//   ....[3]....
        /*012c*/ 	.word	0x00000610
        /*0130*/ 	.word	0x000000ff
        /*0134*/ 	.word	0x00000088
        /*0138*/ 	.short	0x0100
        /*013a*/ 	.byte	0x08
	.zero		1


	//   ....[4]....
        /*013c*/ 	.word	0x00000620
        /*0140*/ 	.word	0x000000ff
        /*0144*/ 	.word	0x00000010
        /*0148*/ 	.short	0x0100
        /*014a*/ 	.byte	0x08
	.zero		1


	//   ....[5]....
        /*014c*/ 	.word	0x00000630
        /*0150*/ 	.word	0x000000ff
        /*0154*/ 	.word	0x00000090
        /*0158*/ 	.short	0x0100
        /*015a*/ 	.byte	0x08
	.zero		1


	//   ....[6]....
        /*015c*/ 	.word	0x00000640
        /*0160*/ 	.word	0x000000ff
        /*0164*/ 	.word	0x00000018
        /*0168*/ 	.short	0x0100
        /*016a*/ 	.byte	0x08
	.zero		1


	//   ....[7]....
        /*016c*/ 	.word	0x00000650
        /*0170*/ 	.word	0x000000ff
        /*0174*/ 	.word	0x00000098
        /*0178*/ 	.short	0x0100
        /*017a*/ 	.byte	0x08
	.zero		1


	//   ....[8]....
        /*017c*/ 	.word	0x00000660
        /*0180*/ 	.word	0x000000ff
        /*0184*/ 	.word	0x00000020
        /*0188*/ 	.short	0x0100
        /*018a*/ 	.byte	0x08
	.zero		1


	//   ....[9]....
        /*018c*/ 	.word	0x00000670
        /*0190*/ 	.word	0x000000ff
        /*0194*/ 	.word	0x000000a0
        /*0198*/ 	.short	0x0100
        /*019a*/ 	.byte	0x08
	.zero		1


	//   ....[10]....
        /*019c*/ 	.word	0x00000680
        /*01a0*/ 	.word	0x000000ff
        /*01a4*/ 	.word	0x00000028
        /*01a8*/ 	.short	0x0100
        /*01aa*/ 	.byte	0x08
	.zero		1


	//   ....[11]....
        /*01ac*/ 	.word	0x00000690
        /*01b0*/ 	.word	0x000000ff
        /*01b4*/ 	.word	0x000000a8
        /*01b8*/ 	.short	0x0100
        /*01ba*/ 	.byte	0x08
	.zero		1


	//   ....[12]....
        /*01bc*/ 	.word	0x000006a0
        /*01c0*/ 	.word	0x000000ff
        /*01c4*/ 	.word	0x00000030
        /*01c8*/ 	.short	0x0100
        /*01ca*/ 	.byte	0x08
	.zero		1


	//   ....[13]....
        /*01cc*/ 	.word	0x000006b0
        /*01d0*/ 	.word	0x000000ff
        /*01d4*/ 	.word	0x000000b0
        /*01d8*/ 	.short	0x0100
        /*01da*/ 	.byte	0x08
	.zero		1


	//   ....[14]....
        /*01dc*/ 	.word	0x000006c0
        /*01e0*/ 	.word	0x000000ff
        /*01e4*/ 	.word	0x00000038
        /*01e8*/ 	.short	0x0100
        /*01ea*/ 	.byte	0x08
	.zero		1


	//   ....[15]....
        /*01ec*/ 	.word	0x000006d0
        /*01f0*/ 	.word	0x000000ff
        /*01f4*/ 	.word	0x000000b8
        /*01f8*/ 	.short	0x0100
        /*01fa*/ 	.byte	0x08
	.zero		1


	//   ....[16]....
        /*01fc*/ 	.word	0x000006e0
        /*0200*/ 	.word	0x000000ff
        /*0204*/ 	.word	0x00000040
        /*0208*/ 	.short	0x0100
        /*020a*/ 	.byte	0x08
	.zero		1


	//   ....[17]....
        /*020c*/ 	.word	0x000006f0
        /*0210*/ 	.word	0x000000ff
        /*0214*/ 	.word	0x000000c0
        /*0218*/ 	.short	0x0100
        /*021a*/ 	.byte	0x08
	.zero		1


	//   ....[18]....
        /*021c*/ 	.word	0x00000700
        /*0220*/ 	.word	0x000000ff
        /*0224*/ 	.word	0x00000048
        /*0228*/ 	.short	0x0100
        /*022a*/ 	.byte	0x08
	.zero		1


	//   ....[19]....
        /*022c*/ 	.word	0x00000710
        /*0230*/ 	.word	0x000000ff
        /*0234*/ 	.word	0x000000c8
        /*0238*/ 	.short	0x0100
        /*023a*/ 	.byte	0x08
	.zero		1


	//   ....[20]....
        /*023c*/ 	.word	0x00000720
        /*0240*/ 	.word	0x000000ff
        /*0244*/ 	.word	0x00000050
        /*0248*/ 	.short	0x0100
        /*024a*/ 	.byte	0x08
	.zero		1


	//   ....[21]....
        /*024c*/ 	.word	0x00000730
        /*0250*/ 	.word	0x000000ff
        /*0254*/ 	.word	0x000000d0
        /*0258*/ 	.short	0x0100
        /*025a*/ 	.byte	0x08
	.zero		1


	//   ....[22]....
        /*025c*/ 	.word	0x00000740
        /*0260*/ 	.word	0x000000ff
        /*0264*/ 	.word	0x00000058
        /*0268*/ 	.short	0x0100
        /*026a*/ 	.byte	0x08
	.zero		1


	//   ....[23]....
        /*026c*/ 	.word	0x00000750
        /*0270*/ 	.word	0x000000ff
        /*0274*/ 	.word	0x000000d8
        /*0278*/ 	.short	0x0100
        /*027a*/ 	.byte	0x08
	.zero		1


	//   ....[24]....
        /*027c*/ 	.word	0x00000760
        /*0280*/ 	.word	0x000000ff
        /*0284*/ 	.word	0x00000060
        /*0288*/ 	.short	0x0100
        /*028a*/ 	.byte	0x08
	.zero		1


	//   ....[25]....
        /*028c*/ 	.word	0x00000770
        /*0290*/ 	.word	0x000000ff
        /*0294*/ 	.word	0x000000e0
        /*0298*/ 	.short	0x0100
        /*029a*/ 	.byte	0x08
	.zero		1


	//   ....[26]....
        /*029c*/ 	.word	0x00000780
        /*02a0*/ 	.word	0x000000ff
        /*02a4*/ 	.word	0x00000068
        /*02a8*/ 	.short	0x0100
        /*02aa*/ 	.byte	0x08
	.zero		1


	//   ....[27]....
        /*02ac*/ 	.word	0x00000790
        /*02b0*/ 	.word	0x000000ff
        /*02b4*/ 	.word	0x000000e8
        /*02b8*/ 	.short	0x0100
        /*02ba*/ 	.byte	0x08
	.zero		1


	//   ....[28]....
        /*02bc*/ 	.word	0x000007a0
        /*02c0*/ 	.word	0x000000ff
        /*02c4*/ 	.word	0x00000070
        /*02c8*/ 	.short	0x0100
        /*02ca*/ 	.byte	0x08
	.zero		1


	//   ....[29]....
        /*02cc*/ 	.word	0x000007b0
        /*02d0*/ 	.word	0x000000ff
        /*02d4*/ 	.word	0x000000f0
        /*02d8*/ 	.short	0x0100
        /*02da*/ 	.byte	0x08
	.zero		1


	//   ....[30]....
        /*02dc*/ 	.word	0x000007c0
        /*02e0*/ 	.word	0x000000ff
        /*02e4*/ 	.word	0x00000078
        /*02e8*/ 	.short	0x0100
        /*02ea*/ 	.byte	0x08
	.zero		1


	//   ....[31]....
        /*02ec*/ 	.word	0x000007d0
        /*02f0*/ 	.word	0x000000ff
        /*02f4*/ 	.word	0x000000f8
        /*02f8*/ 	.short	0x0100
        /*02fa*/ 	.byte	0x08
	.zero		1


	//   ....[32]....
        /*02fc*/ 	.word	0x00000900
        /*0300*/ 	.word	0x000000ff
        /*0304*/ 	.word	0x00000100
        /*0308*/ 	.short	0x0100
        /*030a*/ 	.byte	0x09
	.zero		1


	//   ....[33]....
        /*030c*/ 	.word	0x00000910
        /*0310*/ 	.word	0x000000ff
        /*0314*/ 	.word	0x00000110
        /*0318*/ 	.short	0x0100
        /*031a*/ 	.byte	0x09
	.zero		1


	//   ....[34]....
        /*031c*/ 	.word	0x00000920
        /*0320*/ 	.word	0x000000ff
        /*0324*/ 	.word	0x00000108
        /*0328*/ 	.short	0x0100
        /*032a*/ 	.byte	0x09
	.zero		1


	//   ....[35]....
        /*032c*/ 	.word	0x00000930
        /*0330*/ 	.word	0x000000ff
        /*0334*/ 	.word	0x00000118
        /*0338*/ 	.short	0x0100
        /*033a*/ 	.byte	0x09
	.zero		1


	//   ....[36]....
        /*033c*/ 	.word	0x00000a10
        /*0340*/ 	.word	0x000000ff
        /*0344*/ 	.word	0x00000120
        /*0348*/ 	.short	0x0100
        /*034a*/ 	.byte	0x08
	.zero		1


	//   ....[37]....
        /*034c*/ 	.word	0x00000a20
        /*0350*/ 	.word	0x000000ff
        /*0354*/ 	.word	0x00000128
        /*0358*/ 	.short	0x0100
        /*035a*/ 	.byte	0x08
	.zero		1


	//   ....[38]....
        /*035c*/ 	.word	0x00000b50
        /*0360*/ 	.word	0x000000ff
        /*0364*/ 	.word	0x00000130
        /*0368*/ 	.short	0x0100
        /*036a*/ 	.byte	0x08
	.zero		1


	//   ....[39]....
        /*036c*/ 	.word	0x00000b60
        /*0370*/ 	.word	0x000000ff
        /*0374*/ 	.word	0x00000140
        /*0378*/ 	.short	0x0100
        /*037a*/ 	.byte	0x08
	.zero		1


	//   ....[40]....
        /*037c*/ 	.word	0x00000b70
        /*0380*/ 	.word	0x000000ff
        /*0384*/ 	.word	0x00000138
        /*0388*/ 	.short	0x0100
        /*038a*/ 	.byte	0x08
	.zero		1


	//   ....[41]....
        /*038c*/ 	.word	0x00000b80
        /*0390*/ 	.word	0x000000ff
        /*0394*/ 	.word	0x00000148
        /*0398*/ 	.short	0x0100
        /*039a*/ 	.byte	0x08
	.zero		1


	//   ....[42]....
        /*039c*/ 	.word	0x00000ca0
        /*03a0*/ 	.word	0x000000ff
        /*03a4*/ 	.word	0x00000150
        /*03a8*/ 	.short	0x0100
        /*03aa*/ 	.byte	0x09
	.zero		1


	//   ....[43]....
        /*03ac*/ 	.word	0x00000cb0
        /*03b0*/ 	.word	0x000000ff
        /*03b4*/ 	.word	0x00000170
        /*03b8*/ 	.short	0x0100
        /*03ba*/ 	.byte	0x09
	.zero		1


	//   ....[44]....
        /*03bc*/ 	.word	0x00000cc0
        /*03c0*/ 	.word	0x000000ff
        /*03c4*/ 	.word	0x00000158
        /*03c8*/ 	.short	0x0100
        /*03ca*/ 	.byte	0x09
	.zero		1


	//   ....[45]....
        /*03cc*/ 	.word	0x00000cd0
        /*03d0*/ 	.word	0x000000ff
        /*03d4*/ 	.word	0x00000178
        /*03d8*/ 	.short	0x0100
        /*03da*/ 	.byte	0x09
	.zero		1


	//   ....[46]....
        /*03dc*/ 	.word	0x00000ce0
        /*03e0*/ 	.word	0x000000ff
        /*03e4*/ 	.word	0x00000160
        /*03e8*/ 	.short	0x0100
        /*03ea*/ 	.byte	0x09
	.zero		1


	//   ....[47]....
        /*03ec*/ 	.word	0x00000cf0
        /*03f0*/ 	.word	0x000000ff
        /*03f4*/ 	.word	0x00000180
        /*03f8*/ 	.short	0x0100
        /*03fa*/ 	.byte	0x09
	.zero		1


	//   ....[48]....
        /*03fc*/ 	.word	0x00000d00
        /*0400*/ 	.word	0x000000ff
        /*0404*/ 	.word	0x00000168
        /*0408*/ 	.short	0x0100
        /*040a*/ 	.byte	0x09
	.zero		1


	//   ....[49]....
        /*040c*/ 	.word	0x00000d10
        /*0410*/ 	.word	0x000000ff
        /*0414*/ 	.word	0x00000188
        /*0418*/ 	.short	0x0100
        /*041a*/ 	.byte	0x09
	.zero		1


	//   ....[50]....
        /*041c*/ 	.word	0x00000e00
        /*0420*/ 	.word	0x000000ff
        /*0424*/ 	.word	0x00000190
        /*0428*/ 	.short	0x0100
        /*042a*/ 	.byte	0x08
	.zero		1


	//   ....[51]....
        /*042c*/ 	.word	0x00000e10
        /*0430*/ 	.word	0x000000ff
        /*0434*/ 	.word	0x000001a0
        /*0438*/ 	.short	0x0100
        /*043a*/ 	.byte	0x08
	.zero		1


	//   ....[52]....
        /*043c*/ 	.word	0x00000e20
        /*0440*/ 	.word	0x000000ff
        /*0444*/ 	.word	0x00000198
        /*0448*/ 	.short	0x0100
        /*044a*/ 	.byte	0x08
	.zero		1


	//   ....[53]....
        /*044c*/ 	.word	0x00000e30
        /*0450*/ 	.word	0x000000ff
        /*0454*/ 	.word	0x000001a8
        /*0458*/ 	.short	0x0100
        /*045a*/ 	.byte	0x08
	.zero		1


	//   ....[54]....
        /*045c*/ 	.word	0x00000f20
        /*0460*/ 	.word	0x000000ff
        /*0464*/ 	.word	0x000001b0
        /*0468*/ 	.short	0x0100
        /*046a*/ 	.byte	0x06
	.zero		1


	//   ....[55]....
        /*046c*/ 	.word	0x00001910
        /*0470*/ 	.word	0x00000003
        /*0474*/ 	.word	0x000001a0
        /*0478*/ 	.short	0x010a
        /*047a*/ 	.byte	0xff
	.zero		1


	//   ....[56]....
        /*047c*/ 	.word	0x00001940
        /*0480*/ 	.word	0x00000003
        /*0484*/ 	.word	0x00000190
        /*0488*/ 	.short	0x0101
        /*048a*/ 	.byte	0xff
	.zero		1


	//   ....[57]....
        /*048c*/ 	.word	0x00001a40
        /*0490*/ 	.word	0x000000ff
        /*0494*/ 	.word	0x00000080
        /*0498*/ 	.short	0x010a
        /*049a*/ 	.byte	0x08
	.zero		1


	//   ....[58]....
        /*049c*/ 	.word	0x00001b10
        /*04a0*/ 	.word	0x000000ff
        /*04a4*/ 	.word	0x00000080
        /*04a8*/ 	.short	0x010a
        /*04aa*/ 	.byte	0x21
	.zero		1


	//   ....[59]....
        /*04ac*/ 	.word	0x00001cc0
        /*04b0*/ 	.word	0x000000ff
        /*04b4*/ 	.word	0x00000080
        /*04b8*/ 	.short	0x010a
        /*04ba*/ 	.byte	0x08
	.zero		1


	//   ....[60]....
        /*04bc*/ 	.word	0x00001de0
        /*04c0*/ 	.word	0x000000ff
        /*04c4*/ 	.word	0x00000128
        /*04c8*/ 	.short	0x0101
        /*04ca*/ 	.byte	0x04
	.zero		1


	//   ....[61]....
        /*04cc*/ 	.word	0x00001df0
        /*04d0*/ 	.word	0x000000ff
        /*04d4*/ 	.word	0x00000080
        /*04d8*/ 	.short	0x010a
        /*04da*/ 	.byte	0x08
	.zero		1


	//   ....[62]....
        /*04dc*/ 	.word	0x00001e70
        /*04e0*/ 	.word	0x000000ff
        /*04e4*/ 	.word	0x00000080
        /*04e8*/ 	.short	0x010a
        /*04ea*/ 	.byte	0x11
	.zero		1


	//   ....[63]....
        /*04ec*/ 	.word	0x00002000
        /*04f0*/ 	.word	0x000000ff
        /*04f4*/ 	.word	0x00000080
        /*04f8*/ 	.short	0x010a
        /*04fa*/ 	.byte	0x08
	.zero		1


	//   ....[64]....
        /*04fc*/ 	.word	0x00002150
        /*0500*/ 	.word	0x00000002
        /*0504*/ 	.word	0x00000130
        /*0508*/ 	.short	0x010a
        /*050a*/ 	.byte	0xff
	.zero		1


	//   ....[65]....
        /*050c*/ 	.word	0x00002210
        /*0510*/ 	.word	0x00000002
        /*0514*/ 	.word	0x00000000
        /*0518*/ 	.short	0x0101
        /*051a*/ 	.byte	0xff
	.zero		1


	//   ....[66]....
        /*051c*/ 	.word	0x00002770
        /*0520*/ 	.word	0x000000ff
        /*0524*/ 	.word	0x00000000
        /*0528*/ 	.short	0x010a
        /*052a*/ 	.byte	0x05
	.zero		1


	//   ....[67]....
        /*052c*/ 	.word	0x00002800
        /*0530*/ 	.word	0x000000ff
        /*0534*/ 	.word	0x00000000
        /*0538*/ 	.short	0x010a
        /*053a*/ 	.byte	0x05
	.zero		1


	//   ....[68]....
        /*053c*/ 	.word	0x00002890
        /*0540*/ 	.word	0x000000ff
        /*0544*/ 	.word	0x00000000
        /*0548*/ 	.short	0x010a
        /*054a*/ 	.byte	0x05
	.zero		1


	//   ....[69]....
        /*054c*/ 	.word	0x00002920
        /*0550*/ 	.word	0x000000ff
        /*0554*/ 	.word	0x00000000
        /*0558*/ 	.short	0x010a
        /*055a*/ 	.byte	0x05
	.zero		1


	//   ....[70]....
        /*055c*/ 	.word	0x000029b0
        /*0560*/ 	.word	0x000000ff
        /*0564*/ 	.word	0x00000000
        /*0568*/ 	.short	0x010a
        /*056a*/ 	.byte	0x05
	.zero		1


	//   ....[71]....
        /*056c*/ 	.word	0x00002a40
        /*0570*/ 	.word	0x000000ff
        /*0574*/ 	.word	0x00000000
        /*0578*/ 	.short	0x010a
        /*057a*/ 	.byte	0x05
	.zero		1


	//   ....[72]....
        /*057c*/ 	.word	0x00002ad0
        /*0580*/ 	.word	0x000000ff
        /*0584*/ 	.word	0x00000000
        /*0588*/ 	.short	0x010a
        /*058a*/ 	.byte	0x05
	.zero		1


	//   ....[73]....
        /*058c*/ 	.word	0x00002b60
        /*0590*/ 	.word	0x000000ff
        /*0594*/ 	.word	0x00000000
        /*0598*/ 	.short	0x010a
        /*059a*/ 	.byte	0x05
	.zero		1


	//   ....[74]....
        /*059c*/ 	.word	0x00002bf0
        /*05a0*/ 	.word	0x000000ff
        /*05a4*/ 	.word	0x00000000
        /*05a8*/ 	.short	0x010a
        /*05aa*/ 	.byte	0x05
	.zero		1


	//   ....[75]....
        /*05ac*/ 	.word	0x00002c80
        /*05b0*/ 	.word	0x000000ff
        /*05b4*/ 	.word	0x00000000
        /*05b8*/ 	.short	0x010a
        /*05ba*/ 	.byte	0x05
	.zero		1


	//   ....[76]....
        /*05bc*/ 	.word	0x00002d10
        /*05c0*/ 	.word	0x000000ff
        /*05c4*/ 	.word	0x00000000
        /*05c8*/ 	.short	0x010a
        /*05ca*/ 	.byte	0x05
	.zero		1


	//   ....[77]....
        /*05cc*/ 	.word	0x00002da0
        /*05d0*/ 	.word	0x000000ff
        /*05d4*/ 	.word	0x00000000
        /*05d8*/ 	.short	0x010a
        /*05da*/ 	.byte	0x05
	.zero		1


	//   ....[78]....
        /*05dc*/ 	.word	0x00002e30
        /*05e0*/ 	.word	0x000000ff
        /*05e4*/ 	.word	0x00000000
        /*05e8*/ 	.short	0x010a
        /*05ea*/ 	.byte	0x05
	.zero		1


	//   ....[79]....
        /*05ec*/ 	.word	0x00002ec0
        /*05f0*/ 	.word	0x000000ff
        /*05f4*/ 	.word	0x00000000
        /*05f8*/ 	.short	0x010a
        /*05fa*/ 	.byte	0x05
	.zero		1


	//   ....[80]....
        /*05fc*/ 	.word	0x00002f50
        /*0600*/ 	.word	0x000000ff
        /*0604*/ 	.word	0x00000000
        /*0608*/ 	.short	0x010a
        /*060a*/ 	.byte	0x05
	.zero		1


	//   ....[81]....
        /*060c*/ 	.word	0x00002ff0
        /*0610*/ 	.word	0x00000000
        /*0614*/ 	.word	0x00000000
        /*0618*/ 	.short	0x010a
        /*061a*/ 	.byte	0xff
	.zero		1


	//   ....[82]....
        /*061c*/ 	.word	0x00003120
        /*0620*/ 	.word	0x00000000
        /*0624*/ 	.word	0x00000190
        /*0628*/ 	.short	0x010a
        /*062a*/ 	.byte	0xff
	.zero		1


	//   ....[83]....
        /*062c*/ 	.word	0x00003190
        /*0630*/ 	.word	0x00000004
        /*0634*/ 	.word	0x00000000
        /*0638*/ 	.short	0x0101
        /*063a*/ 	.byte	0xff
	.zero		1


	//   ....[84]....
        /*063c*/ 	.word	0x000031b0
        /*0640*/ 	.word	0x000000ff
        /*0644*/ 	.word	0x00000140
        /*0648*/ 	.short	0x010a
        /*064a*/ 	.byte	0x05
	.zero		1


	//   ....[85]....
        /*064c*/ 	.word	0x000032d0
        /*0650*/ 	.word	0x00000000
        /*0654*/ 	.word	0x00000130
        /*0658*/ 	.short	0x010a
        /*065a*/ 	.byte	0xff
	.zero		1


	//   ....[86]....
        /*065c*/ 	.word	0x000033d0
        /*0660*/ 	.word	0x00000000
        /*0664*/ 	.word	0x00000000
        /*0668*/ 	.short	0x0101
        /*066a*/ 	.byte	0xff
	.zero		1


	//   ....[87]....
        /*066c*/ 	.word	0x00003460
        /*0670*/ 	.word	0x000000ff
        /*0674*/ 	.word	0x00000140
        /*0678*/ 	.short	0x0106
        /*067a*/ 	.byte	0x05
	.zero		1


	//   ....[88]....
        /*067c*/ 	.word	0x00003480
        /*0680*/ 	.word	0x000000ff
        /*0684*/ 	.word	0x00000140
        /*0688*/ 	.short	0x010a
        /*068a*/ 	.byte	0x05
	.zero		1


	//   ....[89]....
        /*068c*/ 	.word	0x00003510
        /*0690*/ 	.word	0x000000ff
        /*0694*/ 	.word	0x00000140
        /*0698*/ 	.short	0x0106
        /*069a*/ 	.byte	0x04
	.zero		1


	//   ....[90]....
        /*069c*/ 	.word	0x00003550
        /*06a0*/ 	.word	0x00000000
        /*06a4*/ 	.word	0x00000140
        /*06a8*/ 	.short	0x010a
        /*06aa*/ 	.byte	0xff
	.zero		1


	//   ....[91]....
        /*06ac*/ 	.word	0x00003790
        /*06b0*/ 	.word	0x000000ff
        /*06b4*/ 	.word	0x00000008
        /*06b8*/ 	.short	0x010a
        /*06ba*/ 	.byte	0x06
	.zero		1


	//   ....[92]....
        /*06bc*/ 	.word	0x000037b0
        /*06c0*/ 	.word	0x000000ff
        /*06c4*/ 	.word	0x00000008
        /*06c8*/ 	.short	0x010a
        /*06ca*/ 	.byte	0x06
	.zero		1


	//   ....[93]....
        /*06cc*/ 	.word	0x00003940
        /*06d0*/ 	.word	0x000000ff
        /*06d4*/ 	.word	0x00000008
        /*06d8*/ 	.short	0x010a
        /*06da*/ 	.byte	0x06
	.zero		1


	//   ....[94]....
        /*06dc*/ 	.word	0x00003960
        /*06e0*/ 	.word	0x000000ff
        /*06e4*/ 	.word	0x00000008
        /*06e8*/ 	.short	0x010a
        /*06ea*/ 	.byte	0x06
	.zero		1


	//   ....[95]....
        /*06ec*/ 	.word	0x00003a20
        /*06f0*/ 	.word	0x000000ff
        /*06f4*/ 	.word	0x00000000
        /*06f8*/ 	.short	0x0101
        /*06fa*/ 	.byte	0x07
	.zero		1


	//   ....[96]....
        /*06fc*/ 	.word	0x00003d20
        /*0700*/ 	.word	0x00000000
        /*0704*/ 	.word	0x00000130
        /*0708*/ 	.short	0x010a
        /*070a*/ 	.byte	0xff
	.zero		1


	//   ....[97]....
        /*070c*/ 	.word	0x00003de0
        /*0710*/ 	.word	0x00000000
        /*0714*/ 	.word	0x00000000
        /*0718*/ 	.short	0x0101
        /*071a*/ 	.byte	0xff
	.zero		1


	//   ....[98]....
        /*071c*/ 	.word	0x00003ea0
        /*0720*/ 	.word	0x000000ff
        /*0724*/ 	.word	0x00000000
        /*0728*/ 	.short	0x010a
        /*072a*/ 	.byte	0x06
	.zero		1


	//   ....[99]....
        /*072c*/ 	.word	0x00003eb0
        /*0730*/ 	.word	0x000000ff
        /*0734*/ 	.word	0x00000170
        /*0738*/ 	.short	0x010a
        /*073a*/ 	.byte	0x0a
	.zero		1


	//   ....[100]....
        /*073c*/ 	.word	0x00003f60
        /*0740*/ 	.word	0x000000ff
        /*0744*/ 	.word	0x00000000
        /*0748*/ 	.short	0x010a
        /*074a*/ 	.byte	0x09
	.zero		1


	//   ....[101]....
        /*074c*/ 	.word	0x000040a0
        /*0750*/ 	.word	0x000000ff
        /*0754*/ 	.word	0x00000000
        /*0758*/ 	.short	0x010a
        /*075a*/ 	.byte	0x06
	.zero		1


	//   ....[102]....
        /*075c*/ 	.word	0x000042f0
        /*0760*/ 	.word	0x000000ff
        /*0764*/ 	.word	0x00000000
        /*0768*/ 	.short	0x010a
        /*076a*/ 	.byte	0x07
	.zero		1


	//   ....[103]....
        /*076c*/ 	.word	0x00004380
        /*0770*/ 	.word	0x000000ff
        /*0774*/ 	.word	0x00000000
        /*0778*/ 	.short	0x010a
        /*077a*/ 	.byte	0x07
	.zero		1


	//   ....[104]....
        /*077c*/ 	.word	0x00004410
        /*0780*/ 	.word	0x000000ff
        /*0784*/ 	.word	0x00000000
        /*0788*/ 	.short	0x010a
        /*078a*/ 	.byte	0x07
	.zero		1


	//   ....[105]....
        /*078c*/ 	.word	0x000044b0
        /*0790*/ 	.word	0x00000000
        /*0794*/ 	.word	0x00000000
        /*0798*/ 	.short	0x010a
        /*079a*/ 	.byte	0xff
	.zero		1


	//   ....[106]....
        /*079c*/ 	.word	0x000044f0
        /*07a0*/ 	.word	0x00000000
        /*07a4*/ 	.word	0x00000000
        /*07a8*/ 	.short	0x010a
        /*07aa*/ 	.byte	0xff
	.zero		1


	//   ....[107]....
        /*07ac*/ 	.word	0x00004560
        /*07b0*/ 	.word	0x000000ff
        /*07b4*/ 	.word	0x00000000
        /*07b8*/ 	.short	0x0101
        /*07ba*/ 	.byte	0x05
	.zero		1


	//   ....[108]....
        /*07bc*/ 	.word	0x000045a0
        /*07c0*/ 	.word	0x000000ff
        /*07c4*/ 	.word	0x000001b0
        /*07c8*/ 	.short	0x010a
        /*07ca*/ 	.byte	0x08
	.zero		1


	//   ....[109]....
        /*07cc*/ 	.word	0x000045f0
        /*07d0*/ 	.word	0x000000ff
        /*07d4*/ 	.word	0x00000000
        /*07d8*/ 	.short	0x0101
        /*07da*/ 	.byte	0x05
	.zero		1


	//   ....[110]....
        /*07dc*/ 	.word	0x00004a20
        /*07e0*/ 	.word	0x00000000
        /*07e4*/ 	.word	0x00000130
        /*07e8*/ 	.short	0x010a
        /*07ea*/ 	.byte	0xff
	.zero		1


	//   ....[111]....
        /*07ec*/ 	.word	0x00004ae0
        /*07f0*/ 	.word	0x00000000
        /*07f4*/ 	.word	0x00000000
        /*07f8*/ 	.short	0x0101
        /*07fa*/ 	.byte	0xff
	.zero		1


	//   ....[112]....
        /*07fc*/ 	.word	0x00004e00
        /*0800*/ 	.word	0x000000ff
        /*0804*/ 	.word	0x00000128
        /*0808*/ 	.short	0x010a
        /*080a*/ 	.byte	0x06
	.zero		1


	//   ....[113]....
        /*080c*/ 	.word	0x00004ff0
        /*0810*/ 	.word	0x000000ff
        /*0814*/ 	.word	0x00000110
        /*0818*/ 	.short	0x010a
        /*081a*/ 	.byte	0x06
	.zero		1


	//   ....[114]....
        /*081c*/ 	.word	0x000051c0
        /*0820*/ 	.word	0x000000ff
        /*0824*/ 	.word	0x00000100
        /*0828*/ 	.short	0x010b
        /*082a*/ 	.byte	0x06
	.zero		1


	//   ....[115]....
        /*082c*/ 	.word	0x00005230
        /*0830*/ 	.word	0x000000ff
        /*0834*/ 	.word	0x00000000
        /*0838*/ 	.short	0x0101
        /*083a*/ 	.byte	0x08
	.zero		1


	//   ....[116]....
        /*083c*/ 	.word	0x00005260
        /*0840*/ 	.word	0x000000ff
        /*0844*/ 	.word	0x00000118
        /*0848*/ 	.short	0x010a
        /*084a*/ 	.byte	0x06
	.zero		1


	//   ....[117]....
        /*084c*/ 	.word	0x00005470
        /*0850*/ 	.word	0x000000ff
        /*0854*/ 	.word	0x00000108
        /*0858*/ 	.short	0x010b
        /*085a*/ 	.byte	0x06
	.zero		1


	//   ....[118]....
        /*085c*/ 	.word	0x00005490
        /*0860*/ 	.word	0x000000ff
        /*0864*/ 	.word	0x00000000
        /*0868*/ 	.short	0x0101
        /*086a*/ 	.byte	0x0d
	.zero		1


	//   ....[119]....
        /*086c*/ 	.word	0x000054c0
        /*0870*/ 	.word	0x000000ff
        /*0874*/ 	.word	0x00000110
        /*0878*/ 	.short	0x010a
        /*087a*/ 	.byte	0x06
	.zero		1


	//   ....[120]....
        /*087c*/ 	.word	0x00005500
        /*0880*/ 	.word	0x00000000
        /*0884*/ 	.word	0x00000118
        /*0888*/ 	.short	0x010a
        /*088a*/ 	.byte	0xff
	.zero		1


	//   ....[121]....
        /*088c*/ 	.word	0x00005780
        /*0890*/ 	.word	0x00000000
        /*0894*/ 	.word	0x00000130
        /*0898*/ 	.short	0x010a
        /*089a*/ 	.byte	0xff
	.zero		1


	//   ....[122]....
        /*089c*/ 	.word	0x00005840
        /*08a0*/ 	.word	0x00000000
        /*08a4*/ 	.word	0x00000000
        /*08a8*/ 	.short	0x0101
        /*08aa*/ 	.byte	0xff
	.zero		1


	//   ....[123]....
        /*08ac*/ 	.word	0x00006370
        /*08b0*/ 	.word	0x00000007
        /*08b4*/ 	.word	0x00000100
        /*08b8*/ 	.short	0x010a
        /*08ba*/ 	.byte	0xff
	.zero		1


	//   ....[124]....
        /*08bc*/ 	.word	0x000063e0
        /*08c0*/ 	.word	0x00000005
        /*08c4*/ 	.word	0x00000150
        /*08c8*/ 	.short	0x010a
        /*08ca*/ 	.byte	0xff
	.zero		1


	//   ....[125]....
        /*08cc*/ 	.word	0x00006590
        /*08d0*/ 	.word	0x00000003
        /*08d4*/ 	.word	0x00000100
        /*08d8*/ 	.short	0x010a
        /*08da*/ 	.byte	0xff
	.zero		1


	//   ....[126]....
        /*08dc*/ 	.word	0x00006720
        /*08e0*/ 	.word	0x00000000
        /*08e4*/ 	.word	0x00000000
        /*08e8*/ 	.short	0x0101
        /*08ea*/ 	.byte	0xff
	.zero		1


	//   ....[127]....
        /*08ec*/ 	.word	0x00006800
        /*08f0*/ 	.word	0x0000008f
        /*08f4*/ 	.word	0x00000150
        /*08f8*/ 	.short	0x010a
        /*08fa*/ 	.byte	0xff
	.zero		1


	//   ....[128]....
        /*08fc*/ 	.word	0x00006e50
        /*0900*/ 	.word	0x0000008f
        /*0904*/ 	.word	0x00000000
        /*0908*/ 	.short	0x0101
        /*090a*/ 	.byte	0xff
	.zero		1


	//   ....[129]....
        /*090c*/ 	.word	0x0000e1e0
        /*0910*/ 	.word	0x00000003
        /*0914*/ 	.word	0x00000100
        /*0918*/ 	.short	0x010a
        /*091a*/ 	.byte	0xff
	.zero		1


	//   ....[130]....
        /*091c*/ 	.word	0x0000e300
        /*0920*/ 	.word	0x00000003
        /*0924*/ 	.word	0x000001a0
        /*0928*/ 	.short	0x010a
        /*092a*/ 	.byte	0xff
	.zero		1


	//   ....[131]....
        /*092c*/ 	.word	0x0000e360
        /*0930*/ 	.word	0x00000002
        /*0934*/ 	.word	0x00000080
        /*0938*/ 	.short	0x010a
        /*093a*/ 	.byte	0xff
	.zero		1


	//   ....[132]....
        /*093c*/ 	.word	0x0000e3c0
        /*0940*/ 	.word	0x00000002
        /*0944*/ 	.word	0x00000080
        /*0948*/ 	.short	0x010a
        /*094a*/ 	.byte	0xff
	.zero		1


	//   ....[133]....
        /*094c*/ 	.word	0x0000e410
        /*0950*/ 	.word	0x00000002
        /*0954*/ 	.word	0x00000130
        /*0958*/ 	.short	0x010a
        /*095a*/ 	.byte	0xff
	.zero		1


	//   ....[134]....
        /*095c*/ 	.word	0x0000e470
        /*0960*/ 	.word	0x00000000
        /*0964*/ 	.word	0x00000000
        /*0968*/ 	.short	0x010a
        /*096a*/ 	.byte	0xff
	.zero		1


	//   ....[135]....
        /*096c*/ 	.word	0x0000e4d0
        /*0970*/ 	.word	0x00000000
        /*0974*/ 	.word	0x00000000
        /*0978*/ 	.short	0x010a
        /*097a*/ 	.byte	0xff
	.zero		1


	//   ....[136]....
        /*097c*/ 	.word	0x0000e530
        /*0980*/ 	.word	0x00000000
        /*0984*/ 	.word	0x00000000
        /*0988*/ 	.short	0x010a
        /*098a*/ 	.byte	0xff
	.zero		1


	//   ....[137]....
        /*098c*/ 	.word	0x0000e590
        /*0990*/ 	.word	0x00000000
        /*0994*/ 	.word	0x00000000
        /*0998*/ 	.short	0x010a
        /*099a*/ 	.byte	0xff
	.zero		1


	//   ....[138]....
        /*099c*/ 	.word	0x0000e5f0
        /*09a0*/ 	.word	0x00000000
        /*09a4*/ 	.word	0x00000000
        /*09a8*/ 	.short	0x010a
        /*09aa*/ 	.byte	0xff
	.zero		1


	//   ....[139]....
        /*09ac*/ 	.word	0x0000e650
        /*09b0*/ 	.word	0x00000000
        /*09b4*/ 	.word	0x00000000
        /*09b8*/ 	.short	0x010a
        /*09ba*/ 	.byte	0xff
	.zero		1


	//   ....[140]....
        /*09bc*/ 	.word	0x0000e6b0
        /*09c0*/ 	.word	0x00000000
        /*09c4*/ 	.word	0x00000000
        /*09c8*/ 	.short	0x010a
        /*09ca*/ 	.byte	0xff
	.zero		1


	//   ....[141]....
        /*09cc*/ 	.word	0x0000e710
        /*09d0*/ 	.word	0x00000000
        /*09d4*/ 	.word	0x00000000
        /*09d8*/ 	.short	0x010a
        /*09da*/ 	.byte	0xff
	.zero		1


	//   ....[142]....
        /*09dc*/ 	.word	0x0000e770
        /*09e0*/ 	.word	0x00000000
        /*09e4*/ 	.word	0x00000000
        /*09e8*/ 	.short	0x010a
        /*09ea*/ 	.byte	0xff
	.zero		1


	//   ....[143]....
        /*09ec*/ 	.word	0x0000e7d0
        /*09f0*/ 	.word	0x00000000
        /*09f4*/ 	.word	0x00000000
        /*09f8*/ 	.short	0x010a
        /*09fa*/ 	.byte	0xff
	.zero		1


	//   ....[144]....
        /*09fc*/ 	.word	0x0000e830
        /*0a00*/ 	.word	0x00000000
        /*0a04*/ 	.word	0x00000000
        /*0a08*/ 	.short	0x010a
        /*0a0a*/ 	.byte	0xff
	.zero		1


	//   ....[145]....
        /*0a0c*/ 	.word	0x0000e890
        /*0a10*/ 	.word	0x00000000
        /*0a14*/ 	.word	0x00000000
        /*0a18*/ 	.short	0x010a
        /*0a1a*/ 	.byte	0xff
	.zero		1


	//   ....[146]....
        /*0a1c*/ 	.word	0x0000e8f0
        /*0a20*/ 	.word	0x00000000
        /*0a24*/ 	.word	0x00000000
        /*0a28*/ 	.short	0x010a
        /*0a2a*/ 	.byte	0xff
	.zero		1


	//   ....[147]....
        /*0a2c*/ 	.word	0x0000e950
        /*0a30*/ 	.word	0x00000000
        /*0a34*/ 	.word	0x00000000
        /*0a38*/ 	.short	0x010a
        /*0a3a*/ 	.byte	0xff
	.zero		1


	//   ....[148]....
        /*0a3c*/ 	.word	0x0000e9b0
        /*0a40*/ 	.word	0x00000000
        /*0a44*/ 	.word	0x00000000
        /*0a48*/ 	.short	0x010a
        /*0a4a*/ 	.byte	0xff
	.zero		1


	//   ....[149]....
        /*0a4c*/ 	.word	0x0000ea00
        /*0a50*/ 	.word	0x00000000
        /*0a54*/ 	.word	0x00000190
        /*0a58*/ 	.short	0x010a
        /*0a5a*/ 	.byte	0xff
	.zero		1


	//   ....[150]....
        /*0a5c*/ 	.word	0x0000ea60
        /*0a60*/ 	.word	0x00000000
        /*0a64*/ 	.word	0x00000140
        /*0a68*/ 	.short	0x010a
        /*0a6a*/ 	.byte	0xff
	.zero		1


	//   ....[151]....
        /*0a6c*/ 	.word	0x0000eab0
        /*0a70*/ 	.word	0x00000000
        /*0a74*/ 	.word	0x00000130
        /*0a78*/ 	.short	0x010a
        /*0a7a*/ 	.byte	0xff
	.zero		1


	//   ....[152]....
        /*0a7c*/ 	.word	0x0000eb10
        /*0a80*/ 	.word	0x00000000
        /*0a84*/ 	.word	0x00000140
        /*0a88*/ 	.short	0x010a
        /*0a8a*/ 	.byte	0xff
	.zero		1


	//   ....[153]....
        /*0a8c*/ 	.word	0x0000eb70
        /*0a90*/ 	.word	0x00000004
        /*0a94*/ 	.word	0x00000008
        /*0a98*/ 	.short	0x010a
        /*0a9a*/ 	.byte	0xff
	.zero		1


	//   ....[154]....
        /*0a9c*/ 	.word	0x0000ec50
        /*0aa0*/ 	.word	0x00000002
        /*0aa4*/ 	.word	0x00000008
        /*0aa8*/ 	.short	0x010a
        /*0aaa*/ 	.byte	0xff
	.zero		1


	//   ....[155]....
        /*0aac*/ 	.word	0x0000eca0
        /*0ab0*/ 	.word	0x00000000
        /*0ab4*/ 	.word	0x00000130
        /*0ab8*/ 	.short	0x010a
        /*0aba*/ 	.byte	0xff
	.zero		1


	//   ....[156]....
        /*0abc*/ 	.word	0x0000ed00
        /*0ac0*/ 	.word	0x00000000
        /*0ac4*/ 	.word	0x00000170
        /*0ac8*/ 	.short	0x010a
        /*0aca*/ 	.byte	0xff
	.zero		1


	//   ....[157]....
        /*0acc*/ 	.word	0x0000ed60
        /*0ad0*/ 	.word	0x00000000
        /*0ad4*/ 	.word	0x00000000
        /*0ad8*/ 	.short	0x010a
        /*0ada*/ 	.byte	0xff
	.zero		1


	//   ....[158]....
        /*0adc*/ 	.word	0x0000edc0
        /*0ae0*/ 	.word	0x00000000
        /*0ae4*/ 	.word	0x00000000
        /*0ae8*/ 	.short	0x010a
        /*0aea*/ 	.byte	0xff
	.zero		1


	//   ....[159]....
        /*0aec*/ 	.word	0x0000ee20
        /*0af0*/ 	.word	0x00000000
        /*0af4*/ 	.word	0x00000000
        /*0af8*/ 	.short	0x010a
        /*0afa*/ 	.byte	0xff
	.zero		1


	//   ....[160]....
        /*0afc*/ 	.word	0x0000ee80
        /*0b00*/ 	.word	0x00000000
        /*0b04*/ 	.word	0x00000000
        /*0b08*/ 	.short	0x010a
        /*0b0a*/ 	.byte	0xff
	.zero		1


	//   ....[161]....
        /*0b0c*/ 	.word	0x0000eee0
        /*0b10*/ 	.word	0x00000000
        /*0b14*/ 	.word	0x000001b0
        /*0b18*/ 	.short	0x010a
        /*0b1a*/ 	.byte	0xff
	.zero		1


	//   ....[162]....
        /*0b1c*/ 	.word	0x0000ef30
        /*0b20*/ 	.word	0x00000000
        /*0b24*/ 	.word	0x00000130
        /*0b28*/ 	.short	0x010a
        /*0b2a*/ 	.byte	0xff
	.zero		1


	//   ....[163]....
        /*0b2c*/ 	.word	0x0000ef90
        /*0b30*/ 	.word	0x00000000
        /*0b34*/ 	.word	0x00000128
        /*0b38*/ 	.short	0x010a
        /*0b3a*/ 	.byte	0xff
	.zero		1


	//   ....[164]....
        /*0b3c*/ 	.word	0x0000eff0
        /*0b40*/ 	.word	0x00000003
        /*0b44*/ 	.word	0x00000110
        /*0b48*/ 	.short	0x010a
        /*0b4a*/ 	.byte	0xff
	.zero		1


	//   ....[165]....
        /*0b4c*/ 	.word	0x0000f050
        /*0b50*/ 	.word	0x00000003
        /*0b54*/ 	.word	0x00000118
        /*0b58*/ 	.short	0x010a
        /*0b5a*/ 	.byte	0xff
	.zero		1


	//   ....[166]....
        /*0b5c*/ 	.word	0x0000f0b0
        /*0b60*/ 	.word	0x00000000
        /*0b64*/ 	.word	0x00000110
        /*0b68*/ 	.short	0x010a
        /*0b6a*/ 	.byte	0xff
	.zero		1


	//   ....[167]....
        /*0b6c*/ 	.word	0x0000f100
        /*0b70*/ 	.word	0x00000000
        /*0b74*/ 	.word	0x00000130
        /*0b78*/ 	.short	0x010a
        /*0b7a*/ 	.byte	0xff
	.zero		1


	//   ....[168]....
        /*0b7c*/ 	.word	0x0000f150
        /*0b80*/ 	.word	0x00000003
        /*0b84*/ 	.word	0x00000100
        /*0b88*/ 	.short	0x010a
        /*0b8a*/ 	.byte	0xff
	.zero		1


	//   ....[169]....
        /*0b8c*/ 	.word	0x0000f1a0
        /*0b90*/ 	.word	0x0000008f
        /*0b94*/ 	.word	0x00000150
        /*0b98*/ 	.short	0x010a
        /*0b9a*/ 	.byte	0xff
	.zero		1


	//----- nvinfo : EIATTR_NUM_MBARRIERS
	.align		4
.L_47:
        /*0b9c*/ 	.byte	0x03, 0x38
        /*0b9e*/ 	.short	0x0037


	//----- nvinfo : EIATTR_EXIT_INSTR_OFFSETS
	.align		4
        /*0ba0*/ 	.byte	0x04, 0x1c
        /*0ba2*/ 	.short	(.L_49 - .L_48)


	//   ....[0]....
.L_48:
        /*0ba4*/ 	.word	0x00003020


	//   ....[1]....
        /*0ba8*/ 	.word	0x00003520


	//   ....[2]....
        /*0bac*/ 	.word	0x00003580


	//   ....[3]....
        /*0bb0*/ 	.word	0x00004820


	//   ....[4]....
        /*0bb4*/ 	.word	0x00005530


	//   ....[5]....
        /*0bb8*/ 	.word	0x00005570


	//   ....[6]....
        /*0bbc*/ 	.word	0x0000e2f0


	//----- nvinfo : EIATTR_MAX_THREADS
	.align		4
.L_49:
        /*0bc0*/ 	.byte	0x04, 0x05
        /*0bc2*/ 	.short	(.L_51 - .L_50)
.L_50:
        /*0bc4*/ 	.word	0x00000100
        /*0bc8*/ 	.word	0x00000001
        /*0bcc*/ 	.word	0x00000001


	//----- nvinfo : EIATTR_CRS_STACK_SIZE
	.align		4
.L_51:
        /*0bd0*/ 	.byte	0x04, 0x1e
        /*0bd2*/ 	.short	(.L_53 - .L_52)
.L_52:
        /*0bd4*/ 	.word	0x00000000


	//----- nvinfo : EIATTR_CBANK_PARAM_SIZE
	.align		4
.L_53:
        /*0bd8*/ 	.byte	0x03, 0x19
        /*0bda*/ 	.short	0x0800


	//----- nvinfo : EIATTR_PARAM_CBANK
	.align		4
        /*0bdc*/ 	.byte	0x04, 0x0a
        /*0bde*/ 	.short	(.L_55 - .L_54)
	.align		4
.L_54:
        /*0be0*/ 	.word	index@(.nv.constant0._ZN7cutlass13device_kernelINS_4gemm6kernel13GemmUniversalIN4cute5tupleIJiiiiEEENS1_10collective13CollectiveMmaINS1_35MainloopSm100TmaUmmaWarpSpecializedILi16ELi2ELi4ENS5_IJNS4_1CILi2EEENSA_ILi1EEESC_EEEEENS5_IJNSA_ILi256EEENSA_ILi128EEENSA_ILi64EEEEEENS_12float_e4m3_tENS5_IJlSC_lEEESJ_SK_NS4_8TiledMMAINS4_8MMA_AtomIJNS4_10MMA_TraitsINS4_25SM100_MMA_F8F6F4_2x1SM_SSEJSJ_SJ_fSF_SG_NS4_17integral_constantINS4_4UMMA5MajorELSR_0EEESS_NSP_INSQ_7ScaleInELST_0EEESU_EEEEEENS4_6LayoutINS5_IJSC_SC_SC_EEENS5_IJNSA_ILi0EEESZ_SZ_EEEEENS5_IJNS4_10UnderscoreES12_S12_EEEEENS4_18SM100_TMA_2SM_LOADENS4_14ComposedLayoutINS4_7SwizzleILi2ELi4ELi3EEENS4_18smem_ptr_flag_bitsILi8EEENSX_INS5_IJNSA_ILi8EEESH_EEENS5_IJSH_SC_EEEEEEEvNS4_8identityES15_S1F_vS1G_EENS_8epilogue10collective18CollectiveEpilogueINS1I_23Sm100TmaWarpSpecializedILi2ELi2ELi64ELb0ELb0EEEJNS5_IJSG_SG_SH_EEENS5_IJNSX_ISG_SC_EENSX_ISH_SC_EEEEESJ_SK_SJ_SK_NS1I_6fusion15FusionCallbacksIS1M_NS1R_13LinCombEltActINS1I_6thread4GELUESJ_fSJ_fLNS_15FloatRoundStyleE2EEES1N_S1Q_JEEENS4_5SM1004TMEM4LOAD26SM100_TMEM_LOAD_32dp32b64xENS4_13SM90_TMA_LOADES1F_NS4_39AutoVectorizingCopyWithAssumedAlignmentILi128EEENS4_14SM90_TMA_STOREES1F_S25_S25_EEEvvEEEEvNT_6ParamsE)
        /*0be4*/ 	.short	0x0380
        /*0be6*/ 	.short	0x0800


	//----- nvinfo : EIATTR_SW_WAR
	.align		4
.L_55:
        /*0be8*/ 	.byte	0x04, 0x36
        /*0bea*/ 	.short	(.L_57 - .L_56)
.L_56:
        /*0bec*/ 	.word	0x00000008
.L_57:


//--------------------- .nv.callgraph             --------------------------
	.section	.nv.callgraph,"",@"SHT_CUDA_CALLGRAPH"
	.align	4
	.sectionentsize	8
	.align		4
        /*0000*/ 	.word	0x00000000
	.align		4
        /*0004*/ 	.word	0xffffffff
	.align		4
        /*0008*/ 	.word	index@(_ZN7cutlass13device_kernelINS_4gemm6kernel13GemmUniversalIN4cute5tupleIJiiiiEEENS1_10collective13CollectiveMmaINS1_35MainloopSm100TmaUmmaWarpSpecializedILi16ELi2ELi4ENS5_IJNS4_1CILi2EEENSA_ILi1EEESC_EEEEENS5_IJNSA_ILi256EEENSA_ILi128EEENSA_ILi64EEEEEENS_12float_e4m3_tENS5_IJlSC_lEEESJ_SK_NS4_8TiledMMAINS4_8MMA_AtomIJNS4_10MMA_TraitsINS4_25SM100_MMA_F8F6F4_2x1SM_SSEJSJ_SJ_fSF_SG_NS4_17integral_constantINS4_4UMMA5MajorELSR_0EEESS_NSP_INSQ_7ScaleInELST_0EEESU_EEEEEENS4_6LayoutINS5_IJSC_SC_SC_EEENS5_IJNSA_ILi0EEESZ_SZ_EEEEENS5_IJNS4_10UnderscoreES12_S12_EEEEENS4_18SM100_TMA_2SM_LOADENS4_14ComposedLayoutINS4_7SwizzleILi2ELi4ELi3EEENS4_18smem_ptr_flag_bitsILi8EEENSX_INS5_IJNSA_ILi8EEESH_EEENS5_IJSH_SC_EEEEEEEvNS4_8identityES15_S1F_vS1G_EENS_8epilogue10collective18CollectiveEpilogueINS1I_23Sm100TmaWarpSpecializedILi2ELi2ELi64ELb0ELb0EEEJNS5_IJSG_SG_SH_EEENS5_IJNSX_ISG_SC_EENSX_ISH_SC_EEEEESJ_SK_SJ_SK_NS1I_6fusion15FusionCallbacksIS1M_NS1R_13LinCombEltActINS1I_6thread4GELUESJ_fSJ_fLNS_15FloatRoundStyleE2EEES1N_S1Q_JEEENS4_5SM1004TMEM4LOAD26SM100_TMEM_LOAD_32dp32b64xENS4_13SM90_TMA_LOADES1F_NS4_39AutoVectorizingCopyWithAssumedAlignmentILi128EEENS4_14SM90_TMA_STOREES1F_S25_S25_EEEvvEEEEvNT_6ParamsE)
	.align		4
        /*000c*/ 	.word	index@(__assertfail)
	.align		4
        /*0010*/ 	.word	0x00000000
	.align		4
        /*0014*/ 	.word	0xfffffffe
	.align		4
        /*0018*/ 	.word	0x00000000
	.align		4
        /*001c*/ 	.word	0xfffffffd
	.align		4
        /*0020*/ 	.word	0x00000000
	.align		4
        /*0024*/ 	.word	0xfffffffc


//--------------------- .nv.constant4             --------------------------
	.section	.nv.constant4,"a",@progbits
	.align	8
	.align		8
.nv.constant4:
        /*0000*/ 	.dword	__assertfail
	.align		8
        /*0008*/ 	.dword	__unnamed_1
	.align		8
        /*0010*/ 	.dword	__unnamed_2
	.align		8
        /*0018*/ 	.dword	_ZN39_INTERNAL_ddb0d4a0_4_k_cu_9a8047f4_35664cuda3std3__45__cpo5beginE
	.align		8
        /*0020*/ 	.dword	_ZN39_INTERNAL_ddb0d4a0_4_k_cu_9a8047f4_35664cuda3std3__45__cpo3endE
	.align		8
        /*0028*/ 	.dword	_ZN39_INTERNAL_ddb0d4a0_4_k_cu_9a8047f4_35664cuda3std3__45__cpo6cbeginE
	.align		8
        /*0030*/ 	.dword	_ZN39_INTERNAL_ddb0d4a0_4_k_cu_9a8047f4_35664cuda3std3__45__cpo4cendE
	.align		8
        /*0038*/ 	.dword	_ZN39_INTERNAL_ddb0d4a0_4_k_cu_9a8047f4_35664cuda3std3__441_GLOBAL__N__ddb0d4a0_4_k_cu_9a8047f4_35666ignoreE
	.align		8
        /*0040*/ 	.dword	_ZN39_INTERNAL_ddb0d4a0_4_k_cu_9a8047f4_35664cuda3std3__419piecewise_constructE
	.align		8
        /*0048*/ 	.dword	_ZN39_INTERNAL_ddb0d4a0_4_k_cu_9a8047f4_35664cuda3std3__48in_placeE
	.align		8
        /*0050*/ 	.dword	_ZN39_INTERNAL_ddb0d4a0_4_k_cu_9a8047f4_35664cuda3std6ranges3__45__cpo4swapE
	.align		8
        /*0058*/ 	.dword	_ZN39_INTERNAL_ddb0d4a0_4_k_cu_9a8047f4_35664cuda3std6ranges3__45__cpo9iter_moveE
	.align		8
        /*0060*/ 	.dword	_ZN39_INTERNAL_ddb0d4a0_4_k_cu_9a8047f4_35664cute7productE
	.align		8
        /*0068*/ 	.dword	_ZN39_INTERNAL_ddb0d4a0_4_k_cu_9a8047f4_35664cute1_E
	.align		8
        /*0070*/ 	.dword	$str$25
	.align		8
        /*0078*/ 	.dword	$str$26
	.align		8
        /*0080*/ 	.dword	$str$27
	.align		8
        /*0088*/ 	.dword	$str$28


//--------------------- .text._ZN7cutlass13device_kernelINS_4gemm6kernel13GemmUniversalIN4cute5tupleIJiiiiEEENS1_10collective13CollectiveMmaINS1_35MainloopSm100TmaUmmaWarpSpecializedILi16ELi2ELi4ENS5_IJNS4_1CILi2EEENSA_ILi1EEESC_EEEEENS5_IJNSA_ILi256EEENSA_ILi128EEENSA_ILi64EEEEEENS_12float_e4m3_tENS5_IJlSC_lEEESJ_SK_NS4_8TiledMMAINS4_8MMA_AtomIJNS4_10MMA_TraitsINS4_25SM100_MMA_F8F6F4_2x1SM_SSEJSJ_SJ_fSF_SG_NS4_17integral_constantINS4_4UMMA5MajorELSR_0EEESS_NSP_INSQ_7ScaleInELST_0EEESU_EEEEEENS4_6LayoutINS5_IJSC_SC_SC_EEENS5_IJNSA_ILi0EEESZ_SZ_EEEEENS5_IJNS4_10UnderscoreES12_S12_EEEEENS4_18SM100_TMA_2SM_LOADENS4_14ComposedLayoutINS4_7SwizzleILi2ELi4ELi3EEENS4_18smem_ptr_flag_bitsILi8EEENSX_INS5_IJNSA_ILi8EEESH_EEENS5_IJSH_SC_EEEEEEEvNS4_8identityES15_S1F_vS1G_EENS_8epilogue10collective18CollectiveEpilogueINS1I_23Sm100TmaWarpSpecializedILi2ELi2ELi64ELb0ELb0EEEJNS5_IJSG_SG_SH_EEENS5_IJNSX_ISG_SC_EENSX_ISH_SC_EEEEESJ_SK_SJ_SK_NS1I_6fusion15FusionCallbacksIS1M_NS1R_13LinCombEltActINS1I_6thread4GELUESJ_fSJ_fLNS_15FloatRoundStyleE2EEES1N_S1Q_JEEENS4_5SM1004TMEM4LOAD26SM100_TMEM_LOAD_32dp32b64xENS4_13SM90_TMA_LOADES1F_NS4_39AutoVectorizingCopyWithAssumedAlignmentILi128EEENS4_14SM90_TMA_STOREES1F_S25_S25_EEEvvEEEEvNT_6ParamsE --------------------------
	.section	.text._ZN7cutlass13device_kernelINS_4gemm6kernel13GemmUniversalIN4cute5tupleIJiiiiEEENS1_10collective13CollectiveMmaINS1_35MainloopSm100TmaUmmaWarpSpecializedILi16ELi2ELi4ENS5_IJNS4_1CILi2EEENSA_ILi1EEESC_EEEEENS5_IJNSA_ILi256EEENSA_ILi128EEENSA_ILi64EEEEEENS_12float_e4m3_tENS5_IJlSC_lEEESJ_SK_NS4_8TiledMMAINS4_8MMA_AtomIJNS4_10MMA_TraitsINS4_25SM100_MMA_F8F6F4_2x1SM_SSEJSJ_SJ_fSF_SG_NS4_17integral_constantINS4_4UMMA5MajorELSR_0EEESS_NSP_INSQ_7ScaleInELST_0EEESU_EEEEEENS4_6LayoutINS5_IJSC_SC_SC_EEENS5_IJNSA_ILi0EEESZ_SZ_EEEEENS5_IJNS4_10UnderscoreES12_S12_EEEEENS4_18SM100_TMA_2SM_LOADENS4_14ComposedLayoutINS4_7SwizzleILi2ELi4ELi3EEENS4_18smem_ptr_flag_bitsILi8EEENSX_INS5_IJNSA_ILi8EEESH_EEENS5_IJSH_SC_EEEEEEEvNS4_8identityES15_S1F_vS1G_EENS_8epilogue10collective18CollectiveEpilogueINS1I_23Sm100TmaWarpSpecializedILi2ELi2ELi64ELb0ELb0EEEJNS5_IJSG_SG_SH_EEENS5_IJNSX_ISG_SC_EENSX_ISH_SC_EEEEESJ_SK_SJ_SK_NS1I_6fusion15FusionCallbacksIS1M_NS1R_13LinCombEltActINS1I_6thread4GELUESJ_fSJ_fLNS_15FloatRoundStyleE2EEES1N_S1Q_JEEENS4_5SM1004TMEM4LOAD26SM100_TMEM_LOAD_32dp32b64xENS4_13SM90_TMA_LOADES1F_NS4_39AutoVectorizingCopyWithAssumedAlignmentILi128EEENS4_14SM90_TMA_STOREES1F_S25_S25_EEEvvEEEEvNT_6ParamsE,"ax",@progbits
	.align	128
.text._ZN7cutlass13device_kernelINS_4gemm6kernel13GemmUniversalIN4cute5tupleIJiiiiEEENS1_10collective13CollectiveMmaINS1_35MainloopSm100TmaUmmaWarpSpecializedILi16ELi2ELi4ENS5_IJNS4_1CILi2EEENSA_ILi1EEESC_EEEEENS5_IJNSA_ILi256EEENSA_ILi128EEENSA_ILi64EEEEEENS_12float_e4m3_tENS5_IJlSC_lEEESJ_SK_NS4_8TiledMMAINS4_8MMA_AtomIJNS4_10MMA_TraitsINS4_25SM100_MMA_F8F6F4_2x1SM_SSEJSJ_SJ_fSF_SG_NS4_17integral_constantINS4_4UMMA5MajorELSR_0EEESS_NSP_INSQ_7ScaleInELST_0EEESU_EEEEEENS4_6LayoutINS5_IJSC_SC_SC_EEENS5_IJNSA_ILi0EEESZ_SZ_EEEEENS5_IJNS4_10UnderscoreES12_S12_EEEEENS4_18SM100_TMA_2SM_LOADENS4_14ComposedLayoutINS4_7SwizzleILi2ELi4ELi3EEENS4_18smem_ptr_flag_bitsILi8EEENSX_INS5_IJNSA_ILi8EEESH_EEENS5_IJSH_SC_EEEEEEEvNS4_8identityES15_S1F_vS1G_EENS_8epilogue10collective18CollectiveEpilogueINS1I_23Sm100TmaWarpSpecializedILi2ELi2ELi64ELb0ELb0EEEJNS5_IJSG_SG_SH_EEENS5_IJNSX_ISG_SC_EENSX_ISH_SC_EEEEESJ_SK_SJ_SK_NS1I_6fusion15FusionCallbacksIS1M_NS1R_13LinCombEltActINS1I_6thread4GELUESJ_fSJ_fLNS_15FloatRoundStyleE2EEES1N_S1Q_JEEENS4_5SM1004TMEM4LOAD26SM100_TMEM_LOAD_32dp32b64xENS4_13SM90_TMA_LOADES1F_NS4_39AutoVectorizingCopyWithAssumedAlignmentILi128EEENS4_14SM90_TMA_STOREES1F_S25_S25_EEEvvEEEEvNT_6ParamsE:
        .type           _ZN7cutlass13device_kernelINS_4gemm6kernel13GemmUniversalIN4cute5tupleIJiiiiEEENS1_10collective13CollectiveMmaINS1_35MainloopSm100TmaUmmaWarpSpecializedILi16ELi2ELi4ENS5_IJNS4_1CILi2EEENSA_ILi1EEESC_EEEEENS5_IJNSA_ILi256EEENSA_ILi128EEENSA_ILi64EEEEEENS_12float_e4m3_tENS5_IJlSC_lEEESJ_SK_NS4_8TiledMMAINS4_8MMA_AtomIJNS4_10MMA_TraitsINS4_25SM100_MMA_F8F6F4_2x1SM_SSEJSJ_SJ_fSF_SG_NS4_17integral_constantINS4_4UMMA5MajorELSR_0EEESS_NSP_INSQ_7ScaleInELST_0EEESU_EEEEEENS4_6LayoutINS5_IJSC_SC_SC_EEENS5_IJNSA_ILi0EEESZ_SZ_EEEEENS5_IJNS4_10UnderscoreES12_S12_EEEEENS4_18SM100_TMA_2SM_LOADENS4_14ComposedLayoutINS4_7SwizzleILi2ELi4ELi3EEENS4_18smem_ptr_flag_bitsILi8EEENSX_INS5_IJNSA_ILi8EEESH_EEENS5_IJSH_SC_EEEEEEEvNS4_8identityES15_S1F_vS1G_EENS_8epilogue10collective18CollectiveEpilogueINS1I_23Sm100TmaWarpSpecializedILi2ELi2ELi64ELb0ELb0EEEJNS5_IJSG_SG_SH_EEENS5_IJNSX_ISG_SC_EENSX_ISH_SC_EEEEESJ_SK_SJ_SK_NS1I_6fusion15FusionCallbacksIS1M_NS1R_13LinCombEltActINS1I_6thread4GELUESJ_fSJ_fLNS_15FloatRoundStyleE2EEES1N_S1Q_JEEENS4_5SM1004TMEM4LOAD26SM100_TMEM_LOAD_32dp32b64xENS4_13SM90_TMA_LOADES1F_NS4_39AutoVectorizingCopyWithAssumedAlignmentILi128EEENS4_14SM90_TMA_STOREES1F_S25_S25_EEEvvEEEEvNT_6ParamsE,@function
        .size           _ZN7cutlass13device_kernelINS_4gemm6kernel13GemmUniversalIN4cute5tupleIJiiiiEEENS1_10collective13CollectiveMmaINS1_35MainloopSm100TmaUmmaWarpSpecializedILi16ELi2ELi4ENS5_IJNS4_1CILi2EEENSA_ILi1EEESC_EEEEENS5_IJNSA_ILi256EEENSA_ILi128EEENSA_ILi64EEEEEENS_12float_e4m3_tENS5_IJlSC_lEEESJ_SK_NS4_8TiledMMAINS4_8MMA_AtomIJNS4_10MMA_TraitsINS4_25SM100_MMA_F8F6F4_2x1SM_SSEJSJ_SJ_fSF_SG_NS4_17integral_constantINS4_4UMMA5MajorELSR_0EEESS_NSP_INSQ_7ScaleInELST_0EEESU_EEEEEENS4_6LayoutINS5_IJSC_SC_SC_EEENS5_IJNSA_ILi0EEESZ_SZ_EEEEENS5_IJNS4_10UnderscoreES12_S12_EEEEENS4_18SM100_TMA_2SM_LOADENS4_14ComposedLayoutINS4_7SwizzleILi2ELi4ELi3EEENS4_18smem_ptr_flag_bitsILi8EEENSX_INS5_IJNSA_ILi8EEESH_EEENS5_IJSH_SC_EEEEEEEvNS4_8identityES15_S1F_vS1G_EENS_8epilogue10collective18CollectiveEpilogueINS1I_23Sm100TmaWarpSpecializedILi2ELi2ELi64ELb0ELb0EEEJNS5_IJSG_SG_SH_EEENS5_IJNSX_ISG_SC_EENSX_ISH_SC_EEEEESJ_SK_SJ_SK_NS1I_6fusion15FusionCallbacksIS1M_NS1R_13LinCombEltActINS1I_6thread4GELUESJ_fSJ_fLNS_15FloatRoundStyleE2EEES1N_S1Q_JEEENS4_5SM1004TMEM4LOAD26SM100_TMEM_LOAD_32dp32b64xENS4_13SM90_TMA_LOADES1F_NS4_39AutoVectorizingCopyWithAssumedAlignmentILi128EEENS4_14SM90_TMA_STOREES1F_S25_S25_EEEvvEEEEvNT_6ParamsE,(.L_x_200 - _ZN7cutlass13device_kernelINS_4gemm6kernel13GemmUniversalIN4cute5tupleIJiiiiEEENS1_10collective13CollectiveMmaINS1_35MainloopSm100TmaUmmaWarpSpecializedILi16ELi2ELi4ENS5_IJNS4_1CILi2EEENSA_ILi1EEESC_EEEEENS5_IJNSA_ILi256EEENSA_ILi128EEENSA_ILi64EEEEEENS_12float_e4m3_tENS5_IJlSC_lEEESJ_SK_NS4_8TiledMMAINS4_8MMA_AtomIJNS4_10MMA_TraitsINS4_25SM100_MMA_F8F6F4_2x1SM_SSEJSJ_SJ_fSF_SG_NS4_17integral_constantINS4_4UMMA5MajorELSR_0EEESS_NSP_INSQ_7ScaleInELST_0EEESU_EEEEEENS4_6LayoutINS5_IJSC_SC_SC_EEENS5_IJNSA_ILi0EEESZ_SZ_EEEEENS5_IJNS4_10UnderscoreES12_S12_EEEEENS4_18SM100_TMA_2SM_LOADENS4_14ComposedLayoutINS4_7SwizzleILi2ELi4ELi3EEENS4_18smem_ptr_flag_bitsILi8EEENSX_INS5_IJNSA_ILi8EEESH_EEENS5_IJSH_SC_EEEEEEEvNS4_8identityES15_S1F_vS1G_EENS_8epilogue10collective18CollectiveEpilogueINS1I_23Sm100TmaWarpSpecializedILi2ELi2ELi64ELb0ELb0EEEJNS5_IJSG_SG_SH_EEENS5_IJNSX_ISG_SC_EENSX_ISH_SC_EEEEESJ_SK_SJ_SK_NS1I_6fusion15FusionCallbacksIS1M_NS1R_13LinCombEltActINS1I_6thread4GELUESJ_fSJ_fLNS_15FloatRoundStyleE2EEES1N_S1Q_JEEENS4_5SM1004TMEM4LOAD26SM100_TMEM_LOAD_32dp32b64xENS4_13SM90_TMA_LOADES1F_NS4_39AutoVectorizingCopyWithAssumedAlignmentILi128EEENS4_14SM90_TMA_STOREES1F_S25_S25_EEEvvEEEEvNT_6ParamsE)
        .other          _ZN7cutlass13device_kernelINS_4gemm6kernel13GemmUniversalIN4cute5tupleIJiiiiEEENS1_10collective13CollectiveMmaINS1_35MainloopSm100TmaUmmaWarpSpecializedILi16ELi2ELi4ENS5_IJNS4_1CILi2EEENSA_ILi1EEESC_EEEEENS5_IJNSA_ILi256EEENSA_ILi128EEENSA_ILi64EEEEEENS_12float_e4m3_tENS5_IJlSC_lEEESJ_SK_NS4_8TiledMMAINS4_8MMA_AtomIJNS4_10MMA_TraitsINS4_25SM100_MMA_F8F6F4_2x1SM_SSEJSJ_SJ_fSF_SG_NS4_17integral_constantINS4_4UMMA5MajorELSR_0EEESS_NSP_INSQ_7ScaleInELST_0EEESU_EEEEEENS4_6LayoutINS5_IJSC_SC_SC_EEENS5_IJNSA_ILi0EEESZ_SZ_EEEEENS5_IJNS4_10UnderscoreES12_S12_EEEEENS4_18SM100_TMA_2SM_LOADENS4_14ComposedLayoutINS4_7SwizzleILi2ELi4ELi3EEENS4_18smem_ptr_flag_bitsILi8EEENSX_INS5_IJNSA_ILi8EEESH_EEENS5_IJSH_SC_EEEEEEEvNS4_8identityES15_S1F_vS1G_EENS_8epilogue10collective18CollectiveEpilogueINS1I_23Sm100TmaWarpSpecializedILi2ELi2ELi64ELb0ELb0EEEJNS5_IJSG_SG_SH_EEENS5_IJNSX_ISG_SC_EENSX_ISH_SC_EEEEESJ_SK_SJ_SK_NS1I_6fusion15FusionCallbacksIS1M_NS1R_13LinCombEltActINS1I_6thread4GELUESJ_fSJ_fLNS_15FloatRoundStyleE2EEES1N_S1Q_JEEENS4_5SM1004TMEM4LOAD26SM100_TMEM_LOAD_32dp32b64xENS4_13SM90_TMA_LOADES1F_NS4_39AutoVectorizingCopyWithAssumedAlignmentILi128EEENS4_14SM90_TMA_STOREES1F_S25_S25_EEEvvEEEEvNT_6ParamsE,@"STO_CUDA_ENTRY STV_DEFAULT"
_ZN7cutlass13device_kernelINS_4gemm6kernel13GemmUniversalIN4cute5tupleIJiiiiEEENS1_10collective13CollectiveMmaINS1_35MainloopSm100TmaUmmaWarpSpecializedILi16ELi2ELi4ENS5_IJNS4_1CILi2EEENSA_ILi1EEESC_EEEEENS5_IJNSA_ILi256EEENSA_ILi128EEENSA_ILi64EEEEEENS_12float_e4m3_tENS5_IJlSC_lEEESJ_SK_NS4_8TiledMMAINS4_8MMA_AtomIJNS4_10MMA_TraitsINS4_25SM100_MMA_F8F6F4_2x1SM_SSEJSJ_SJ_fSF_SG_NS4_17integral_constantINS4_4UMMA5MajorELSR_0EEESS_NSP_INSQ_7ScaleInELST_0EEESU_EEEEEENS4_6LayoutINS5_IJSC_SC_SC_EEENS5_IJNSA_ILi0EEESZ_SZ_EEEEENS5_IJNS4_10UnderscoreES12_S12_EEEEENS4_18SM100_TMA_2SM_LOADENS4_14ComposedLayoutINS4_7SwizzleILi2ELi4ELi3EEENS4_18smem_ptr_flag_bitsILi8EEENSX_INS5_IJNSA_ILi8EEESH_EEENS5_IJSH_SC_EEEEEEEvNS4_8identityES15_S1F_vS1G_EENS_8epilogue10collective18CollectiveEpilogueINS1I_23Sm100TmaWarpSpecializedILi2ELi2ELi64ELb0ELb0EEEJNS5_IJSG_SG_SH_EEENS5_IJNSX_ISG_SC_EENSX_ISH_SC_EEEEESJ_SK_SJ_SK_NS1I_6fusion15FusionCallbacksIS1M_NS1R_13LinCombEltActINS1I_6thread4GELUESJ_fSJ_fLNS_15FloatRoundStyleE2EEES1N_S1Q_JEEENS4_5SM1004TMEM4LOAD26SM100_TMEM_LOAD_32dp32b64xENS4_13SM90_TMA_LOADES1F_NS4_39AutoVectorizingCopyWithAssumedAlignmentILi128EEENS4_14SM90_TMA_STOREES1F_S25_S25_EEEvvEEEEvNT_6ParamsE:
[----:B------:R-:W1:Y:S01]  /*0000*/  LDC R1, c[0x0][0x37c] ;  /* 0x0000df00ff017b82 */ /* 0x000e620000000800 */
[----:B------:R-:W2:Y:S01]  /*0010*/  S2R R173, SR_TID.X ;  /* 0x0000000000ad7919 */ /* 0x000ea20000002100 */
[----:B------:R-:W3:Y:S06]  /*0020*/  LDCU.64 UR8, c[0x0][0x890] ;  /* 0x00011200ff0877ac */ /* 0x000eec0008000a00 */
[----:B------:R-:W4:Y:S01]  /*0030*/  S2UR UR37, SR_CgaCtaId ;  /* 0x00000000002579c3 */ /* 0x000f220000008800 */
[----:B------:R-:W-:Y:S02]  /*0040*/  PRMT R141, RZ, 0x7610, R141 ;  /* 0x00007610ff8d7816 */ /* 0x000fe4000000008d */
[----:B------:R-:W-:Y:S01]  /*0050*/  ELECT P0, URZ, PT ;  /* 0x0000000000ff782f */ /* 0x000fe20003800000 */
[----:B------:R-:W1:Y:S01]  /*0060*/  LDCU.64 UR38, c[0x0][0x358] ;  /* 0x00006b00ff2677ac */ /* 0x000e620008000a00 */
[----:B---3--:R-:W-:-:S04]  /*0070*/  UISETP.NE.U32.AND UP2, UPT, UR8, URZ, UPT ;  /* 0x000000ff0800728c */ /* 0x008fc8000bf45070 */
[----:B------:R-:W-:Y:S02]  /*0080*/  UISETP.NE.AND.EX UP2, UPT, UR9, URZ, UPT, UP2 ;  /* 0x000000ff0900728c */ /* 0x000fe4000bf45320 */
[----:B----4-:R-:W-:Y:S02]  /*0090*/  ULOP3.LUT UR5, UR37, 0x1, URZ, 0xc0, !UPT ;  /* 0x0000000125057892 */ /* 0x010fe4000f8ec0ff */
[----:B------:R-:W-:Y:S01]  /*00a0*/  ULOP3.LUT UR4, UR37, 0x1, URZ, 0x3c, !UPT ;  /* 0x0000000125047892 */ /* 0x000fe2000f8e3cff */
[----:B--2---:R-:W-:-:S05]  /*00b0*/  SHF.R.U32.HI R179, RZ, 0x5, R173 ;  /* 0x00000005ffb37819 */ /* 0x004fca00000116ad */
[----:B------:R-:W2:Y:S02]  /*00c0*/  SHFL.IDX PT, R0, R179, RZ, 0x1f ;  /* 0x00001fffb3007589 */ /* 0x000ea400000e0000 */
[----:B--2---:R-:W-:Y:S01]  /*00d0*/  R2UR UR10, R0 ;  /* 0x00000000000a72ca */ /* 0x004fe200000e0000 */
[----:B-1----:R-:W-:Y:S05]  /*00e0*/  BRA.U UP2, `(.L_x_0) ;  /* 0x00000001022c7547 */ /* 0x002fea000b800000 */
[----:B------:R-:W1:Y:S02]  /*00f0*/  LDCU.64 UR6, c[0x0][0x888] ;  /* 0x00011100ff0677ac */ /* 0x000e640008000a00 */
[----:B-1----:R-:W-:-:S04]  /*0100*/  UISETP.NE.U32.AND UP0, UPT, UR6, URZ, UPT ;  /* 0x000000ff0600728c */ /* 0x002fc8000bf05070 */
[----:B------:R-:W-:-:S09]  /*0110*/  UISETP.NE.AND.EX UP0, UPT, UR7, URZ, UPT, UP0 ;  /* 0x000000ff0700728c */ /* 0x000fd2000bf05300 */
[----:B------:R-:W-:Y:S05]  /*0120*/  BRA.U !UP0, `(.L_x_1) ;  /* 0x0000000108107547 */ /* 0x000fea000b800000 */
[----:B------:R-:W1:Y:S02]  /*0130*/  LDC.64 R2, c[0x0][0x888] ;  /* 0x00022200ff027b82 */ /* 0x000e640000000a00 */
[----:B-1----:R1:W5:Y:S01]  /*0140*/  LDG.E R95, desc[UR38][R2.64] ;  /* 0x00000026025f7981 */ /* 0x002362000c1e1900 */
[----:B------:R-:W-:Y:S01]  /*0150*/  HFMA2 R141, -RZ, RZ, 0, 5.9604644775390625e-08 ;  /* 0x00000001ff8d7431 */ /* 0x000fe200000001ff */
[----:B------:R-:W-:Y:S05]  /*0160*/  BRA `(.L_x_0) ;  /* 0x00000000000c7947 */ /* 0x000fea0003800000 */
.L_x_1:
[----:B------:R-:W1:Y:S01]  /*0170*/  LDCU UR6, c[0x0][0x880] ;  /* 0x00011000ff0677ac */ /* 0x000e620008000800 */
[----:B------:R-:W-:Y:S01]  /*0180*/  HFMA2 R141, -RZ, RZ, 0, 5.9604644775390625e-08 ;  /* 0x00000001ff8d7431 */ /* 0x000fe200000001ff */
[----:B-1----:R-:W-:-:S07]  /*0190*/  MOV R95, UR6 ;  /* 0x00000006005f7c02 */ /* 0x002fce0008000f00 */
.L_x_0:
[----:B------:R-:W2:Y:S02]  /*01a0*/  LDCU.64 UR6, c[0x0][0x8b0] ;  /* 0x00011600ff0677ac */ /* 0x000ea40008000a00 */
[----:B--2---:R-:W-:-:S04]  /*01b0*/  UISETP.NE.U32.AND UP0, UPT, UR6, URZ, UPT ;  /* 0x000000ff0600728c */ /* 0x004fc8000bf05070 */
[----:B------:R-:W-:-:S09]  /*01c0*/  UISETP.NE.AND.EX UP0, UPT, UR7, URZ, UPT, UP0 ;  /* 0x000000ff0700728c */ /* 0x000fd2000bf05300 */
[----:B------:R-:W-:Y:S05]  /*01d0*/  BRA.U UP0, `(.L_x_2) ;  /* 0x0000000100247547 */ /* 0x000fea000b800000 */
[----:B------:R-:W2:Y:S02]  /*01e0*/  LDCU.64 UR6, c[0x0][0x8a8] ;  /* 0x00011500ff0677ac */ /* 0x000ea40008000a00 */
[----:B--2---:R-:W-:-:S04]  /*01f0*/  UISETP.NE.U32.AND UP0, UPT, UR6, URZ, UPT ;  /* 0x000000ff0600728c */ /* 0x004fc8000bf05070 */
[----:B------:R-:W-:-:S09]  /*0200*/  UISETP.NE.AND.EX UP0, UPT, UR7, URZ, UPT, UP0 ;  /* 0x000000ff0700728c */ /* 0x000fd2000bf05300 */
[----:B------:R-:W-:Y:S05]  /*0210*/  BRA.U !UP0, `(.L_x_3) ;  /* 0x00000001080c7547 */ /* 0x000fea000b800000 */
[----:B-1----:R-:W1:Y:S02]  /*0220*/  LDC.64 R2, c[0x0][0x8a8] ;  /* 0x00022a00ff027b82 */ /* 0x002e640000000a00 */
[----:B-1----:R2:W5:Y:S01]  /*0230*/  LDG.E R77, desc[UR38][R2.64] ;  /* 0x00000026024d7981 */ /* 0x002562000c1e1900 */
[----:B------:R-:W-:Y:S05]  /*0240*/  BRA `(.L_x_2) ;  /* 0x0000000000087947 */ /* 0x000fea0003800000 */
.L_x_3:
[----:B------:R-:W2:Y:S02]  /*0250*/  LDCU UR6, c[0x0][0x8a0] ;  /* 0x00011400ff0677ac */ /* 0x000ea40008000800 */
[----:B--2---:R-:W-:Y:S02]  /*0260*/  MOV R77, UR6 ;  /* 0x00000006004d7c02 */ /* 0x004fe40008000f00 */
.L_x_2:
[----:B------:R-:W-:Y:S01]  /*0270*/  IMAD.U32 R0, RZ, RZ, UR10 ;  /* 0x0000000aff007e24 */ /* 0x000fe2000f8e00ff */
[----:B------:R-:W-:Y:S04]  /*0280*/  BSSY.RECONVERGENT B0, `(.L_x_4) ;  /* 0x000000c000007945 */ /* 0x000fe80003800200 */
[C---:B------:R-:W-:Y:S02]  /*0290*/  ISETP.NE.OR P2, PT, R0.reuse, 0x1, !P0 ;  /* 0x000000010000780c */ /* 0x040fe40004745670 */
[----:B------:R-:W-:-:S11]  /*02a0*/  ISETP.NE.OR P1, PT, R0, 0x3, !P0 ;  /* 0x000000030000780c */ /* 0x000fd60004725670 */
[----:B------:R-:W-:Y:S05]  /*02b0*/  @P2 BRA `(.L_x_5) ;  /* 0x0000000000202947 */ /* 0x000fea0003800000 */
[----:B------:R-:W3:Y:S02]  /*02c0*/  LDCU.64 UR6, c[0x0][0x348] ;  /* 0x00006900ff0677ac */ /* 0x000ee40008000a00 */
[----:B---3--:R-:W-:Y:S02]  /*02d0*/  UIADD3 UR12, UP1, UPT, UR6, 0x80, URZ ;  /* 0x00000080060c7890 */ /* 0x008fe4000ff3e0ff */
[----:B------:R-:W-:Y:S02]  /*02e0*/  UIADD3 UR6, UP0, UPT, UR6, 0x180, URZ ;  /* 0x0000018006067890 */ /* 0x000fe4000ff1e0ff */
[----:B------:R-:W-:Y:S02]  /*02f0*/  UIADD3.X UR13, UPT, UPT, URZ, UR7, URZ, UP1, !UPT ;  /* 0x00000007ff0d7290 */ /* 0x000fe40008ffe4ff */
[----:B------:R-:W-:-:S07]  /*0300*/  UIADD3.X UR7, UPT, UPT, URZ, UR7, URZ, UP0, !UPT ;  /* 0x00000007ff077290 */ /* 0x000fce00087fe4ff */
[----:B------:R3:W-:Y:S02]  /*0310*/  UTMACCTL.PF [UR12] ;  /* 0x000000000c0079b9 */ /* 0x0007e40008040000 */
[----:B------:R3:W-:Y:S02]  /*0320*/  UTMACCTL.PF [UR6] ;  /* 0x00000000060079b9 */ /* 0x0007e40008040000 */
[----:B---3--:R-:W-:Y:S01]  /*0330*/  NOP ;  /* 0x0000000000007918 */ /* 0x008fe20000000000 */
.L_x_5:
[----:B------:R-:W-:Y:S05]  /*0340*/  BSYNC.RECONVERGENT B0 ;  /* 0x0000000000007941 */ /* 0x000fea0003800200 */
.L_x_4:
[----:B------:R-:W-:Y:S04]  /*0350*/  BSSY.RECONVERGENT B0, `(.L_x_6) ;  /* 0x000000a000007945 */ /* 0x000fe80003800200 */
        /* <DEDUP_REMOVED lines=9> */
.L_x_7:
[----:B------:R-:W-:Y:S05]  /*03f0*/  BSYNC.RECONVERGENT B0 ;  /* 0x0000000000007941 */ /* 0x000fea0003800200 */
.L_x_6:
[----:B------:R-:W3:Y:S01]  /*0400*/  LDCU.64 UR6, c[0x0][0x888] ;  /* 0x00011100ff0677ac */ /* 0x000ee20008000a00 */
[----:B------:R-:W-:Y:S02]  /*0410*/  UISETP.EQ.U32.AND UP1, UPT, UR8, URZ, UPT ;  /* 0x000000ff0800728c */ /* 0x000fe4000bf22070 */
[----:B------:R-:W-:Y:S02]  /*0420*/  UPLOP3.LUT UP5, UPT, UPT, UPT, UPT, 0x40, 0x4 ;  /* 0x000000000004789c */ /* 0x000fe40003fae870 */
[----:B---3--:R-:W-:-:S04]  /*0430*/  UISETP.NE.U32.AND UP0, UPT, UR6, URZ, UPT ;  /* 0x000000ff0600728c */ /* 0x008fc8000bf05070 */
[----:B------:R-:W-:-:S04]  /*0440*/  UISETP.NE.AND.EX UP0, UPT, UR7, URZ, UPT, UP0 ;  /* 0x000000ff0700728c */ /* 0x000fc8000bf05300 */
[----:B------:R-:W-:-:S04]  /*0450*/  UISETP.EQ.OR.EX UP3, UPT, UR9, URZ, !UP0, UP1 ;  /* 0x000000ff0900728c */ /* 0x000fc8000c762710 */
[----:B------:R-:W-:-:S05]  /*0460*/  UP2UR UR44, UPR, URZ, 0x8 ;  /* 0x00000008ff2c7883 */ /* 0x000fca0008000000 */
[----:B------:R-:W-:Y:S07]  /*0470*/  BRA.U !UP3, `(.L_x_8) ;  /* 0x000000010b147547 */ /* 0x000fee000b800000 */
[----:B------:R-:W-:Y:S01]  /*0480*/  PLOP3.LUT P2, PT, PT, PT, UP2, 0x80, 0x8 ;  /* 0x000000000008781c */ /* 0x000fe20003f4f028 */
[----:B------:R-:W-:-:S12]  /*0490*/  UPLOP3.LUT UP5, UPT, UPT, UPT, UP0, 0x40, 0x4 ;  /* 0x000000000004789c */ /* 0x000fd80003fae800 */
[----:B-----5:R-:W-:-:S13]  /*04a0*/  @!P2 FSETP.EQ.AND P1, PT, R95, RZ, PT ;  /* 0x000000ff5f00a20b */ /* 0x020fda0003f22000 */
[----:B------:R-:W-:Y:S01]  /*04b0*/  @!P2 VOTEU.ANY UP1, P1 ;  /* 0x0000000000ffa886 */ /* 0x000fe20000820100 */
[----:B------:R-:W-:-:S11]  /*04c0*/  @!UP2 UPLOP3.LUT UP5, UPT, UPT, UPT, UP1, 0x80, 0x8 ;  /* 0x000000000008a89c */ /* 0x000fd60003faf010 */
.L_x_8:
[----:B------:R-:W3:Y:S01]  /*04d0*/  SHFL.IDX PT, R0, R179, RZ, 0x1f ;  /* 0x00001fffb3007589 */ /* 0x000ee200000e0000 */
[----:B------:R-:W-:-:S04]  /*04e0*/  UISETP.NE.AND UP1, UPT, UR10, 0x2, UPT ;  /* 0x000000020a00788c */ /* 0x000fc8000bf25270 */
[----:B------:R-:W-:Y:S02]  /*04f0*/  UISETP.EQ.AND UP2, UPT, UR5, URZ, !UP1 ;  /* 0x000000ff0500728c */ /* 0x000fe4000cf42270 */
[----:B------:R-:W-:-:S04]  /*0500*/  USEL UR7, URZ, 0x1, UP1 ;  /* 0x00000001ff077887 */ /* 0x000fc80008800000 */
[----:B------:R-:W-:Y:S02]  /*0510*/  PLOP3.LUT P5, PT, P0, PT, UP2, 0x80, 0x8 ;  /* 0x000000000008781c */ /* 0x000fe400007af028 */
[----:B---3--:R-:W-:-:S13]  /*0520*/  ISETP.NE.AND P1, PT, R0, RZ, PT ;  /* 0x000000ff0000720c */ /* 0x008fda0003f25270 */
[----:B------:R-:W-:Y:S05]  /*0530*/  @P1 BRA `(.L_x_9) ;  /* 0x0000000000b01947 */ /* 0x000fea0003800000 */
[----:B------:R-:W-:Y:S01]  /*0540*/  ELECT P1, URZ, PT ;  /* 0x0000000000ff782f */ /* 0x000fe20003820000 */
[----:B------:R-:W-:-:S12]  /*0550*/  BSSY.RECONVERGENT B0, `(.L_x_9) ;  /* 0x000002a000007945 */ /* 0x000fd80003800200 */
[----:B------:R-:W-:Y:S05]  /*0560*/  @!P1 BRA `(.L_x_10) ;  /* 0x0000000000a09947 */ /* 0x000fea0003800000 */
[----:B------:R-:W-:Y:S01]  /*0570*/  UMOV UR8, 0x400 ;  /* 0x0000040000087882 */ /* 0x000fe20000000000 */
[----:B------:R-:W-:Y:S01]  /*0580*/  UMOV UR6, 0x1 ;  /* 0x0000000100067882 */ /* 0x000fe20000000000 */
[----:B------:R-:W-:Y:S02]  /*0590*/  ULEA UR8, UR37, UR8, 0x18 ;  /* 0x0000000825087291 */ /* 0x000fe4000f8ec0ff */
[----:B------:R-:W-:-:S04]  /*05a0*/  UIADD3 UR12, UPT, UPT, -UR6, 0x100000, URZ ;  /* 0x00100000060c7890 */ /* 0x000fc8000fffe1ff */
[----:B------:R-:W-:Y:S02]  /*05b0*/  USHF.L.U32 UR13, UR12, 0xb, URZ ;  /* 0x0000000b0c0d7899 */ /* 0x000fe400080006ff */
[----:B------:R-:W-:Y:S01]  /*05c0*/  USHF.L.U32 UR12, UR12, 0x1, URZ ;  /* 0x000000010c0c7899 */ /* 0x000fe200080006ff */
[----:B------:R-:W3:Y:S11]  /*05d0*/  FENCE.VIEW.ASYNC.S ;  /* 0x00000000000073c6 */ /* 0x000ef60000000000 */
[----:B---3--:R3:W4:Y:S01]  /*05e0*/  SYNCS.EXCH.64 URZ, [UR8], UR12 ;  /* 0x0000000c08ff75b2 */ /* 0x0087220008000100 */
[----:B------:R3:W1:Y:S01]  /*05f0*/  SYNCS.EXCH.64 URZ, [UR8+0x80], UR12 ;  /* 0x0000800c08ff75b2 */ /* 0x0006620008000100 */
        /* <DEDUP_REMOVED lines=29> */
[----:B------:R3:W1:Y:S02]  /*07d0*/  SYNCS.EXCH.64 URZ, [UR8+0xf8], UR12 ;  /* 0x0000f80c08ff75b2 */ /* 0x0006640008000100 */
[----:B---34-:R-:W-:Y:S01]  /*07e0*/  NOP ;  /* 0x0000000000007918 */ /* 0x018fe20000000000 */
.L_x_10:
[----:B------:R-:W-:Y:S05]  /*07f0*/  BSYNC.RECONVERGENT B0 ;  /* 0x0000000000007941 */ /* 0x000fea0003800200 */
.L_x_9:
[----:B------:R-:W3:Y:S01]  /*0800*/  SHFL.IDX PT, R0, R179, RZ, 0x1f ;  /* 0x00001fffb3007589 */ /* 0x000ee200000e0000 */
[----:B------:R-:W-:Y:S01]  /*0810*/  NOP ;  /* 0x0000000000007918 */ /* 0x000fe20000000000 */
[----:B---3--:R-:W-:-:S13]  /*0820*/  ISETP.NE.AND P1, PT, R0, 0x1, PT ;  /* 0x000000010000780c */ /* 0x008fda0003f25270 */
[----:B------:R-:W-:Y:S05]  /*0830*/  @P1 BRA `(.L_x_11) ;  /* 0x0000000000441947 */ /* 0x000fea0003800000 */
[----:B------:R-:W-:Y:S01]  /*0840*/  UMOV UR9, 0x400 ;  /* 0x0000040000097882 */ /* 0x000fe20000000000 */
[----:B------:R-:W-:Y:S01]  /*0850*/  UMOV UR8, 0x20 ;  /* 0x0000002000087882 */ /* 0x000fe20000000000 */
[----:B------:R-:W-:Y:S01]  /*0860*/  UMOV UR6, 0x80 ;  /* 0x0000008000067882 */ /* 0x000fe20000000000 */
[----:B------:R-:W-:Y:S02]  /*0870*/  ULEA UR9, UR37, UR9, 0x18 ;  /* 0x0000000925097291 */ /* 0x000fe4000f8ec0ff */
[----:B------:R-:W-:-:S04]  /*0880*/  UIADD3 UR12, UPT, UPT, -UR8, 0x100000, URZ ;  /* 0x00100000080c7890 */ /* 0x000fc8000fffe1ff */
[----:B------:R-:W-:Y:S02]  /*0890*/  USHF.L.U32 UR13, UR12, 0xb, URZ ;  /* 0x0000000b0c0d7899 */ /* 0x000fe400080006ff */
[----:B------:R-:W-:Y:S02]  /*08a0*/  USHF.L.U32 UR12, UR12, 0x1, URZ ;  /* 0x000000010c0c7899 */ /* 0x000fe400080006ff */
[----:B------:R-:W-:-:S04]  /*08b0*/  UIADD3 UR14, UPT, UPT, -UR6, 0x100000, URZ ;  /* 0x00100000060e7890 */ /* 0x000fc8000fffe1ff */
[----:B------:R-:W-:Y:S02]  /*08c0*/  USHF.L.U32 UR15, UR14, 0xb, URZ ;  /* 0x0000000b0e0f7899 */ /* 0x000fe400080006ff */
[----:B------:R-:W-:Y:S01]  /*08d0*/  USHF.L.U32 UR14, UR14, 0x1, URZ ;  /* 0x000000010e0e7899 */ /* 0x000fe200080006ff */
[----:B------:R-:W-:Y:S01]  /*08e0*/  ELECT P1, URZ, PT ;  /* 0x0000000000ff782f */ /* 0x000fe20003820000 */
[----:B------:R-:W3:Y:S02]  /*08f0*/  FENCE.VIEW.ASYNC.S ;  /* 0x00000000000073c6 */ /* 0x000ee40000000000 */
[----:B---3--:R3:W4:Y:S08]  /*0900*/  SYNCS.EXCH.64 URZ, [UR9+0x100], UR12 ;  /* 0x0001000c09ff75b2 */ /* 0x0087300008000100 */
[----:B------:R3:W1:Y:S01]  /*0910*/  SYNCS.EXCH.64 URZ, [UR9+0x110], UR14 ;  /* 0x0001100e09ff75b2 */ /* 0x0006620008000100 */
[----:B------:R3:W1:Y:S01]  /*0920*/  SYNCS.EXCH.64 URZ, [UR9+0x108], UR12 ;  /* 0x0001080c09ff75b2 */ /* 0x0006620008000100 */
[----:B------:R3:W1:Y:S01]  /*0930*/  SYNCS.EXCH.64 URZ, [UR9+0x118], UR14 ;  /* 0x0001180e09ff75b2 */ /* 0x0006620008000100 */
[----:B------:R-:W-:Y:S01]  /*0940*/  NOP ;  /* 0x0000000000007918 */ /* 0x000fe20000000000 */
.L_x_11:
[----:B------:R-:W2:Y:S01]  /*0950*/  SHFL.IDX PT, R0, R179, RZ, 0x1f ;  /* 0x00001fffb3007589 */ /* 0x000ea200000e0000 */
[----:B------:R-:W-:Y:S01]  /*0960*/  NOP ;  /* 0x0000000000007918 */ /* 0x000fe20000000000 */
[----:B--2---:R-:W-:-:S13]  /*0970*/  ISETP.NE.AND P1, PT, R0, 0x3, PT ;  /* 0x000000030000780c */ /* 0x004fda0003f25270 */
[----:B------:R-:W-:Y:S05]  /*0980*/  @P1 BRA `(.L_x_12) ;  /* 0x00000000002c1947 */ /* 0x000fea0003800000 */
[----:B------:R-:W-:Y:S01]  /*0990*/  UMOV UR8, 0x400 ;  /* 0x0000040000087882 */ /* 0x000fe20000000000 */
[----:B------:R-:W-:Y:S01]  /*09a0*/  UMOV UR6, 0x20 ;  /* 0x0000002000067882 */ /* 0x000fe20000000000 */
[----:B------:R-:W-:Y:S02]  /*09b0*/  ULEA UR8, UR37, UR8, 0x18 ;  /* 0x0000000825087291 */ /* 0x000fe4000f8ec0ff */
[----:B---3--:R-:W-:-:S04]  /*09c0*/  UIADD3 UR12, UPT, UPT, -UR6, 0x100000, URZ ;  /* 0x00100000060c7890 */ /* 0x008fc8000fffe1ff */
[----:B------:R-:W-:Y:S02]  /*09d0*/  USHF.L.U32 UR13, UR12, 0xb, URZ ;  /* 0x0000000b0c0d7899 */ /* 0x000fe400080006ff */
[----:B------:R-:W-:Y:S01]  /*09e0*/  USHF.L.U32 UR12, UR12, 0x1, URZ ;  /* 0x000000010c0c7899 */ /* 0x000fe200080006ff */
[----:B------:R-:W-:Y:S01]  /*09f0*/  ELECT P1, URZ, PT ;  /* 0x0000000000ff782f */ /* 0x000fe20003820000 */
[----:B------:R-:W2:Y:S10]  /*0a00*/  FENCE.VIEW.ASYNC.S ;  /* 0x00000000000073c6 */ /* 0x000eb40000000000 */
[----:B--2---:R2:W3:Y:S01]  /*0a10*/  SYNCS.EXCH.64 URZ, [UR8+0x120], UR12 ;  /* 0x0001200c08ff75b2 */ /* 0x0044e20008000100 */
[----:B------:R2:W1:Y:S01]  /*0a20*/  SYNCS.EXCH.64 URZ, [UR8+0x128], UR12 ;  /* 0x0001280c08ff75b2 */ /* 0x0004620008000100 */
[----:B------:R-:W-:Y:S01]  /*0a30*/  NOP ;  /* 0x0000000000007918 */ /* 0x000fe20000000000 */
.L_x_12:
[----:B------:R-:W4:Y:S01]  /*0a40*/  SHFL.IDX PT, R0, R179, RZ, 0x1f ;  /* 0x00001fffb3007589 */ /* 0x000f2200000e0000 */
[----:B------:R-:W-:Y:S01]  /*0a50*/  NOP ;  /* 0x0000000000007918 */ /* 0x000fe20000000000 */
[----:B----4-:R-:W-:-:S13]  /*0a60*/  ISETP.NE.AND P1, PT, R0, 0x4, PT ;  /* 0x000000040000780c */ /* 0x010fda0003f25270 */
[----:B------:R-:W-:Y:S05]  /*0a70*/  @P1 BRA `(.L_x_13) ;  /* 0x0000000000481947 */ /* 0x000fea0003800000 */
[----:B---3--:R-:W-:Y:S01]  /*0a80*/  UMOV UR9, 0x1a0 ;  /* 0x000001a000097882 */ /* 0x008fe20000000000 */
[----:B--2---:R-:W-:Y:S01]  /*0a90*/  UMOV UR8, 0x400 ;  /* 0x0000040000087882 */ /* 0x004fe20000000000 */
[----:B------:R-:W-:Y:S01]  /*0aa0*/  USEL UR9, UR9, 0x1e0, UP5 ;  /* 0x000001e009097887 */ /* 0x000fe2000a800000 */
        /* <DEDUP_REMOVED lines=9> */
[----:B------:R-:W2:Y:S02]  /*0b40*/  FENCE.VIEW.ASYNC.S ;  /* 0x00000000000073c6 */ /* 0x000ea40000000000 */
[----:B--2---:R4:W2:Y:S08]  /*0b50*/  SYNCS.EXCH.64 URZ, [UR8+0x130], UR12 ;  /* 0x0001300c08ff75b2 */ /* 0x0048b00008000100 */
[----:B------:R4:W3:Y:S01]  /*0b60*/  SYNCS.EXCH.64 URZ, [UR8+0x140], UR14 ;  /* 0x0001400e08ff75b2 */ /* 0x0008e20008000100 */
[----:B------:R4:W1:Y:S01]  /*0b70*/  SYNCS.EXCH.64 URZ, [UR8+0x138], UR12 ;  /* 0x0001380c08ff75b2 */ /* 0x0008620008000100 */
[----:B------:R4:W1:Y:S02]  /*0b80*/  SYNCS.EXCH.64 URZ, [UR8+0x148], UR14 ;  /* 0x0001480e08ff75b2 */ /* 0x0008640008000100 */
[----:B----4-:R-:W-:Y:S01]  /*0b90*/  NOP ;  /* 0x0000000000007918 */ /* 0x010fe20000000000 */
.L_x_13:
[----:B------:R-:W4:Y:S01]  /*0ba0*/  SHFL.IDX PT, R0, R179, RZ, 0x1f ;  /* 0x00001fffb3007589 */ /* 0x000f2200000e0000 */
[----:B------:R-:W-:Y:S01]  /*0bb0*/  NOP ;  /* 0x0000000000007918 */ /* 0x000fe20000000000 */
[----:B----4-:R-:W-:-:S13]  /*0bc0*/  ISETP.NE.AND P1, PT, R0, 0x5, PT ;  /* 0x000000050000780c */ /* 0x010fda0003f25270 */
[----:B------:R-:W-:Y:S05]  /*0bd0*/  @P1 BRA `(.L_x_14) ;  /* 0x0000000000541947 */ /* 0x000fea0003800000 */
[----:B---3--:R-:W-:Y:S01]  /*0be0*/  UMOV UR9, 0x400 ;  /* 0x0000040000097882 */ /* 0x008fe20000000000 */
[----:B--2---:R-:W-:Y:S01]  /*0bf0*/  UMOV UR8, 0x1 ;  /* 0x0000000100087882 */ /* 0x004fe20000000000 */
        /* <DEDUP_REMOVED lines=13> */
[----:B------:R4:W1:Y:S01]  /*0cd0*/  SYNCS.EXCH.64 URZ, [UR9+0x178], UR14 ;  /* 0x0001780e09ff75b2 */ /* 0x0008620008000100 */
[----:B------:R4:W1:Y:S01]  /*0ce0*/  SYNCS.EXCH.64 URZ, [UR9+0x160], UR12 ;  /* 0x0001600c09ff75b2 */ /* 0x0008620008000100 */
[----:B------:R4:W1:Y:S01]  /*0cf0*/  SYNCS.EXCH.64 URZ, [UR9+0x180], UR14 ;  /* 0x0001800e09ff75b2 */ /* 0x0008620008000100 */
[----:B------:R4:W1:Y:S01]  /*0d00*/  SYNCS.EXCH.64 URZ, [UR9+0x168], UR12 ;  /* 0x0001680c09ff75b2 */ /* 0x0008620008000100 */
[----:B------:R4:W1:Y:S02]  /*0d10*/  SYNCS.EXCH.64 URZ, [UR9+0x188], UR14 ;  /* 0x0001880e09ff75b2 */ /* 0x0008640008000100 */
[----:B----4-:R-:W-:Y:S01]  /*0d20*/  NOP ;  /* 0x0000000000007918 */ /* 0x010fe20000000000 */
.L_x_14:
[----:B------:R-:W4:Y:S01]  /*0d30*/  SHFL.IDX PT, R0, R179, RZ, 0x1f ;  /* 0x00001fffb3007589 */ /* 0x000f2200000e0000 */
[----:B------:R-:W-:Y:S01]  /*0d40*/  ISETP.NE.OR P0, PT, RZ, UR10, !P0 ;  /* 0x0000000aff007c0c */ /* 0x000fe2000c705670 */
[----:B------:R-:W-:Y:S01]  /*0d50*/  NOP ;  /* 0x0000000000007918 */ /* 0x000fe20000000000 */
[----:B----4-:R-:W-:-:S13]  /*0d60*/  ISETP.NE.AND P1, PT, R0, 0x3, PT ;  /* 0x000000030000780c */ /* 0x010fda0003f25270 */
[----:B------:R-:W-:Y:S05]  /*0d70*/  @P1 BRA `(.L_x_15) ;  /* 0x0000000000341947 */ /* 0x000fea0003800000 */
[----:B--2---:R-:W-:Y:S01]  /*0d80*/  UMOV UR8, 0x400 ;  /* 0x0000040000087882 */ /* 0x004fe20000000000 */
[----:B------:R-:W-:Y:S01]  /*0d90*/  UMOV UR6, 0x20 ;  /* 0x0000002000067882 */ /* 0x000fe20000000000 */
[----:B------:R-:W-:Y:S02]  /*0da0*/  ULEA UR8, UR37, UR8, 0x18 ;  /* 0x0000000825087291 */ /* 0x000fe4000f8ec0ff */
[----:B---3--:R-:W-:-:S04]  /*0db0*/  UIADD3 UR12, UPT, UPT, -UR6, 0x100000, URZ ;  /* 0x00100000060c7890 */ /* 0x008fc8000fffe1ff */
[----:B------:R-:W-:Y:S02]  /*0dc0*/  USHF.L.U32 UR13, UR12, 0xb, URZ ;  /* 0x0000000b0c0d7899 */ /* 0x000fe400080006ff */
[----:B------:R-:W-:Y:S01]  /*0dd0*/  USHF.L.U32 UR12, UR12, 0x1, URZ ;  /* 0x000000010c0c7899 */ /* 0x000fe200080006ff */
[----:B------:R-:W-:Y:S01]  /*0de0*/  ELECT P1, URZ, PT ;  /* 0x0000000000ff782f */ /* 0x000fe20003820000 */
[----:B------:R-:W2:Y:S10]  /*0df0*/  FENCE.VIEW.ASYNC.S ;  /* 0x00000000000073c6 */ /* 0x000eb40000000000 */
[----:B--2---:R4:W2:Y:S01]  /*0e00*/  SYNCS.EXCH.64 URZ, [UR8+0x190], UR12 ;  /* 0x0001900c08ff75b2 */ /* 0x0048a20008000100 */
[----:B------:R4:W3:Y:S01]  /*0e10*/  SYNCS.EXCH.64 URZ, [UR8+0x1a0], UR12 ;  /* 0x0001a00c08ff75b2 */ /* 0x0008e20008000100 */
[----:B------:R4:W1:Y:S01]  /*0e20*/  SYNCS.EXCH.64 URZ, [UR8+0x198], UR12 ;  /* 0x0001980c08ff75b2 */ /* 0x0008620008000100 */
[----:B------:R4:W1:Y:S02]  /*0e30*/  SYNCS.EXCH.64 URZ, [UR8+0x1a8], UR12 ;  /* 0x0001a80c08ff75b2 */ /* 0x0008640008000100 */
[----:B----4-:R-:W-:Y:S01]  /*0e40*/  NOP ;  /* 0x0000000000007918 */ /* 0x010fe20000000000 */
.L_x_15:
[----:B------:R-:W-:Y:S01]  /*0e50*/  VOTEU.ALL UP1, P0 ;  /* 0x0000000000ff7886 */ /* 0x000fe20000020000 */
[----:B--2---:R-:W2:Y:S01]  /*0e60*/  LDCU UR8, c[0x0][0x36c] ;  /* 0x00006d80ff0877ac */ /* 0x004ea20008000800 */
[----:B------:R-:W-:Y:S01]  /*0e70*/  NOP ;  /* 0x0000000000007918 */ /* 0x000fe20000000000 */
[----:B------:R-:W-:Y:S01]  /*0e80*/  LOP3.LUT R10, R173, 0x1f, RZ, 0xc0, !PT ;  /* 0x0000001fad0a7812 */ /* 0x000fe200078ec0ff */
[----:B---3--:R-:W-:Y:S01]  /*0e90*/  UMOV UR12, 0x20 ;  /* 0x00000020000c7882 */ /* 0x008fe20000000000 */
[----:B------:R-:W-:Y:S01]  /*0ea0*/  @!UP1 UMOV UR6, 0x400 ;  /* 0x0000040000069882 */ /* 0x000fe20000000000 */
[----:B------:R-:W-:-:S04]  /*0eb0*/  @!UP1 UIADD3 UR12, UPT, UPT, -UR12, 0x100000, URZ ;  /* 0x001000000c0c9890 */ /* 0x000fc8000fffe1ff */
[----:B------:R-:W-:Y:S02]  /*0ec0*/  @!UP1 USHF.L.U32 UR13, UR12, 0xb, URZ ;  /* 0x0000000b0c0d9899 */ /* 0x000fe400080006ff */
[----:B------:R-:W-:Y:S02]  /*0ed0*/  @!UP1 USHF.L.U32 UR12, UR12, 0x1, URZ ;  /* 0x000000010c0c9899 */ /* 0x000fe400080006ff */
[----:B------:R-:W-:Y:S01]  /*0ee0*/  @!UP1 ULEA UR6, UR37, UR6, 0x18 ;  /* 0x0000000625069291 */ /* 0x000fe2000f8ec0ff */
[----:B------:R-:W-:Y:S01]  /*0ef0*/  VOTEU.ALL UP1, P0 ;  /* 0x0000000000ff7886 */ /* 0x000fe20000020000 */
[----:B------:R-:W-:Y:S01]  /*0f00*/  UISETP.NE.AND UP4, UPT, UR10, URZ, UPT ;  /* 0x000000ff0a00728c */ /* 0x000fe2000bf85270 */
[----:B------:R-:W3:Y:S09]  /*0f10*/  FENCE.VIEW.ASYNC.S ;  /* 0x00000000000073c6 */ /* 0x000ef20000000000 */
[----:B---3--:R3:W4:Y:S01]  /*0f20*/  @!UP1 SYNCS.EXCH.64 URZ, [UR6+0x1b0], UR12 ;  /* 0x0001b00c06ff95b2 */ /* 0x0087220008000100 */
[----:B--2---:R-:W-:-:S09]  /*0f30*/  UISETP.EQ.U32.AND UP1, UPT, UR8, 0x1, UPT ;  /* 0x000000010800788c */ /* 0x004fd2000bf22070 */
[----:B------:R-:W-:Y:S05]  /*0f40*/  BRA.U !UP1, `(.L_x_16) ;  /* 0x0000000109087547 */ /* 0x000fea000b800000 */
[----:B-1--4-:R-:W-:Y:S01]  /*0f50*/  UCGABAR_ARV ;  /* 0x00000000000079c7 */ /* 0x012fe20008000000 */
[----:B------:R-:W-:Y:S05]  /*0f60*/  BRA `(.L_x_17) ;  /* 0x0000000000047947 */ /* 0x000fea0003800000 */
.L_x_16:
[----:B-1--4-:R-:W-:Y:S01]  /*0f70*/  NOP ;  /* 0x0000000000007918 */ /* 0x012fe20000000000 */
.L_x_17:
[----:B------:R-:W1:Y:S01]  /*0f80*/  S2R R18, SR_CTAID.Y ;  /* 0x0000000000127919 */ /* 0x000e620000002600 */
[----:B------:R-:W-:-:S05]  /*0f90*/  CS2R.32 R210, SR_CgaSize ;  /* 0x0000000000d27805 */ /* 0x000fca0000008a00 */
[----:B------:R-:W-:-:S05]  /*0fa0*/  IMAD R210, R210, -0xa0, RZ ;  /* 0xffffff60d2d27824 */ /* 0x000fca00078e02ff */
[----:B---3--:R-:W-:-:S14]  /*0fb0*/  R2UR UR6, R210 ;  /* 0x00000000d20672ca */ /* 0x008fdc00000e0000 */
[----:B------:R-:W2:Y:S01]  /*0fc0*/  LDCU UR6, c[0x0][UR6+0x2b4] ;  /* 0x00005680060677ac */ /* 0x000ea20008000800 */
[----:B------:R-:W-:-:S05]  /*0fd0*/  CS2R.32 R0, SR_CgaSize ;  /* 0x0000000000007805 */ /* 0x000fca0000008a00 */
[----:B------:R-:W-:-:S06]  /*0fe0*/  IMAD R0, R0, -0xa0, RZ ;  /* 0xffffff6000007824 */ /* 0x000fcc00078e02ff */
[----:B------:R-:W3:Y:S01]  /*0ff0*/  LDC R0, c[0x0][R0+0x2a4] ;  /* 0x0000a90000007b82 */ /* 0x000ee20000000800 */
[----:B------:R-:W-:Y:S01]  /*1000*/  PRMT R8, RZ, 0x7610, R8 ;  /* 0x00007610ff087816 */ /* 0x000fe20000000008 */
[----:B------:R-:W4:Y:S01]  /*1010*/  S2R R11, SR_CTAID.X ;  /* 0x00000000000b7919 */ /* 0x000f220000002500 */
[----:B------:R-:W-:-:S05]  /*1020*/  CS2R.32 R210, SR_CgaSize ;  /* 0x0000000000d27805 */ /* 0x000fca0000008a00 */
[----:B------:R-:W-:-:S05]  /*1030*/  IMAD R210, R210, -0xa0, RZ ;  /* 0xffffff60d2d27824 */ /* 0x000fca00078e02ff */
[----:B------:R-:W-:-:S14]  /*1040*/  R2UR UR8, R210 ;  /* 0x00000000d20872ca */ /* 0x000fdc00000e0000 */
[----:B------:R-:W3:Y:S01]  /*1050*/  LDCU UR8, c[0x0][UR8+0x2b0] ;  /* 0x00005600080877ac */ /* 0x000ee20008000800 */
[----:B------:R-:W-:Y:S01]  /*1060*/  UISETP.NE.AND UP2, UPT, UR10, 0x2, UPT ;  /* 0x000000020a00788c */ /* 0x000fe2000bf45270 */
[----:B------:R-:W2:Y:S01]  /*1070*/  LDC R9, c[0x0][0xb24] ;  /* 0x0002c900ff097b82 */ /* 0x000ea20000000800 */
[----:B------:R-:W-:-:S05]  /*1080*/  CS2R.32 R2, SR_CgaSize ;  /* 0x0000000000027805 */ /* 0x000fca0000008a00 */
[----:B------:R-:W-:-:S06]  /*1090*/  IMAD R2, R2, -0xa0, RZ ;  /* 0xffffff6002027824 */ /* 0x000fcc00078e02ff */
[----:B------:R-:W3:Y:S08]  /*10a0*/  LDC R2, c[0x0][R2+0x2a0] ;  /* 0x0000a80002027b82 */ /* 0x000ef00000000800 */
[----:B------:R-:W3:Y:S01]  /*10b0*/  LDC R192, c[0x0][0xb24] ;  /* 0x0002c900ffc07b82 */ /* 0x000ee20000000800 */
[----:B-1----:R-:W-:-:S07]  /*10c0*/  I2FP.F32.U32 R3, R18 ;  /* 0x0000001200037245 */ /* 0x002fce0000201000 */
[----:B------:R-:W1:Y:S01]  /*10d0*/  S2UR UR36, SR_CTAID.Z ;  /* 0x00000000002479c3 */ /* 0x000e620000002700 */
[----:B--2---:R-:W-:Y:S01]  /*10e0*/  ISETP.GE.AND P0, PT, R9, 0x1, PT ;  /* 0x000000010900780c */ /* 0x004fe20003f06270 */
[----:B----4-:R-:W-:Y:S01]  /*10f0*/  IMAD.MOV.U32 R19, RZ, RZ, R11 ;  /* 0x000000ffff137224 */ /* 0x010fe200078e000b */
[----:B------:R-:W-:Y:S01]  /*1100*/  I2FP.F32.U32 R4, R11 ;  /* 0x0000000b00047245 */ /* 0x000fe20000201000 */
[----:B------:R-:W-:Y:S01]  /*1110*/  FMUL R3, R3, UR6 ;  /* 0x0000000603037c20 */ /* 0x000fe20008400000 */
[----:B------:R-:W2:Y:S03]  /*1120*/  LDCU UR6, c[0x0][0xb30] ;  /* 0x00016600ff0677ac */ /* 0x000ea60008000800 */
[----:B---3--:R-:W-:Y:S01]  /*1130*/  FMUL R4, R4, UR8 ;  /* 0x0000000804047c20 */ /* 0x008fe20008400000 */
[----:B------:R-:W3:Y:S08]  /*1140*/  F2I.U32.TRUNC.NTZ R139, R3 ;  /* 0x00000003008b7305 */ /* 0x000ef0000020f000 */
[----:B------:R-:W4:Y:S01]  /*1150*/  F2I.U32.TRUNC.NTZ R210, R4 ;  /* 0x0000000400d27305 */ /* 0x000f22000020f000 */
[----:B--2---:R-:W-:Y:S01]  /*1160*/  UISETP.NE.AND UP3, UPT, UR6, 0x1, UPT ;  /* 0x000000010600788c */ /* 0x004fe2000bf65270 */
[----:B---3--:R-:W-:-:S05]  /*1170*/  IADD3 R139, PT, PT, -R139, RZ, RZ ;  /* 0x000000ff8b8b7210 */ /* 0x008fca0007ffe1ff */
[----:B------:R-:W-:Y:S01]  /*1180*/  IMAD R139, R0, R139, R18 ;  /* 0x0000008b008b7224 */ /* 0x000fe200078e0212 */
[----:B------:R-:W-:Y:S01]  /*1190*/  PRMT R0, RZ, 0x7610, R0 ;  /* 0x00007610ff007816 */ /* 0x000fe20000000000 */
[----:B----4-:R-:W-:-:S04]  /*11a0*/  IMAD.MOV R210, RZ, RZ, -R210 ;  /* 0x000000ffffd27224 */ /* 0x010fc800078e0ad2 */
[----:B------:R-:W-:Y:S01]  /*11b0*/  IMAD R210, R2, R210, R11 ;  /* 0x000000d202d27224 */ /* 0x000fe200078e020b */
[----:B-1----:R-:W-:Y:S06]  /*11c0*/  BRA.U UP4, `(.L_x_18) ;  /* 0x0000000104247547 */ /* 0x002fec000b800000 */
[----:B------:R-:W-:Y:S01]  /*11d0*/  ISETP.NE.AND P1, PT, R139, RZ, PT ;  /* 0x000000ff8b00720c */ /* 0x000fe20003f25270 */
[----:B------:R-:W-:Y:S01]  /*11e0*/  IMAD.MOV.U32 R0, RZ, RZ, 0x3 ;  /* 0x00000003ff007424 */ /* 0x000fe200078e00ff */
[C---:B------:R-:W-:Y:S02]  /*11f0*/  LOP3.LUT R3, R210.reuse, 0xfffffffe, RZ, 0xc0, !PT ;  /* 0xfffffffed2037812 */ /* 0x040fe400078ec0ff */
[----:B------:R-:W-:Y:S02]  /*1200*/  ISETP.LT.U32.OR P1, PT, R210, 0x2, !P1 ;  /* 0x00000002d200780c */ /* 0x000fe40004f21470 */
[----:B------:R-:W-:Y:S02]  /*1210*/  SHF.L.U32 R0, R0, R3, RZ ;  /* 0x0000000300007219 */ /* 0x000fe400000006ff */
[----:B------:R-:W-:Y:S02]  /*1220*/  SEL R5, RZ, 0x1, !P1 ;  /* 0x00000001ff057807 */ /* 0x000fe40004800000 */
[----:B------:R-:W-:-:S05]  /*1230*/  SEL R2, RZ, 0x2, !P1 ;  /* 0x00000002ff027807 */ /* 0x000fca0004800000 */
[----:B------:R-:W-:-:S05]  /*1240*/  IMAD.IADD R2, R5, 0x1, R2 ;  /* 0x0000000105027824 */ /* 0x000fca00078e0202 */
[----:B------:R-:W-:Y:S02]  /*1250*/  PRMT R8, R2, 0x7610, R8 ;  /* 0x0000761002087816 */ /* 0x000fe40000000008 */
.L_x_18:
[----:B------:R-:W-:Y:S05]  /*1260*/  @!P0 BRA `(.L_x_19) ;  /* 0x0000000000b88947 */ /* 0x000fea0003800000 */
[----:B------:R-:W1:Y:S01]  /*1270*/  LDC.64 R4, c[0x0][0xb18] ;  /* 0x0002c600ff047b82 */ /* 0x000e620000000a00 */
[----:B------:R-:W-:-:S07]  /*1280*/  ISETP.NE.AND P0, PT, R9, 0x1, PT ;  /* 0x000000010900780c */ /* 0x000fce0003f05270 */
[----:B------:R-:W2:Y:S08]  /*1290*/  LDC R14, c[0x0][0xb0c] ;  /* 0x0002c300ff0e7b82 */ /* 0x000eb00000000800 */
[----:B------:R-:W3:Y:S08]  /*12a0*/  LDC R13, c[0x0][0x370] ;  /* 0x0000dc00ff0d7b82 */ /* 0x000ef00000000800 */
[----:B------:R-:W4:Y:S01]  /*12b0*/  LDC R16, c[0x0][0x374] ;  /* 0x0000dd00ff107b82 */ /* 0x000f220000000800 */
[----:B-1----:R-:W-:-:S07]  /*12c0*/  ISETP.NE.AND P1, PT, R4, 0x1, PT ;  /* 0x000000010400780c */ /* 0x002fce0003f25270 */
[----:B------:R-:W3:Y:S01]  /*12d0*/  LDC.64 R6, c[0x0][0xb10] ;  /* 0x0002c400ff067b82 */ /* 0x000ee20000000a00 */
[----:B--2---:R-:W-:-:S07]  /*12e0*/  ISETP.NE.AND P2, PT, R14, 0x1, PT ;  /* 0x000000010e00780c */ /* 0x004fce0003f45270 */
[----:B------:R-:W1:Y:S08]  /*12f0*/  LDC R12, c[0x0][0xb20] ;  /* 0x0002c800ff0c7b82 */ /* 0x000e700000000800 */
[----:B------:R-:W2:Y:S01]  /*1300*/  LDC.64 R2, c[0x0][0xb28] ;  /* 0x0002ca00ff027b82 */ /* 0x000ea20000000a00 */
[----:B----4-:R-:W-:-:S04]  /*1310*/  IMAD.HI.U32 R15, R16, R5, RZ ;  /* 0x00000005100f7227 */ /* 0x010fc800078e00ff */
[----:B------:R-:W-:-:S04]  /*1320*/  IMAD.HI.U32 R5, R18, R5, RZ ;  /* 0x0000000512057227 */ /* 0x000fc800078e00ff */
[----:B---3--:R-:W-:-:S04]  /*1330*/  IMAD.HI.U32 R20, R13, R6, RZ ;  /* 0x000000060d147227 */ /* 0x008fc800078e00ff */
[C---:B------:R-:W-:Y:S01]  /*1340*/  IMAD.HI.U32 R22, R11.reuse, R6, RZ ;  /* 0x000000060b167227 */ /* 0x040fe200078e00ff */
[-C--:B------:R-:W-:Y:S02]  /*1350*/  @P2 SHF.R.U32.HI R13, RZ, R7.reuse, R20 ;  /* 0x00000007ff0d2219 */ /* 0x080fe40000011614 */
[-C--:B-1----:R-:W-:Y:S02]  /*1360*/  @P1 SHF.R.U32.HI R16, RZ, R12.reuse, R15 ;  /* 0x0000000cff101219 */ /* 0x082fe4000001160f */
[----:B------:R-:W-:Y:S02]  /*1370*/  SHF.R.U32.HI R5, RZ, R12, R5 ;  /* 0x0000000cff057219 */ /* 0x000fe40000011605 */
[----:B------:R-:W-:Y:S02]  /*1380*/  SHF.R.U32.HI R22, RZ, R7, R22 ;  /* 0x00000007ff167219 */ /* 0x000fe40000011616 */
[----:B------:R-:W-:Y:S01]  /*1390*/  SEL R5, R18, R5, !P1 ;  /* 0x0000000512057207 */ /* 0x000fe20004800000 */
[----:B--2---:R-:W-:Y:S01]  /*13a0*/  IMAD.HI.U32 R20, R16, R2, RZ ;  /* 0x0000000210147227 */ /* 0x004fe200078e00ff */
[----:B------:R-:W-:-:S02]  /*13b0*/  SEL R19, R11, R22, !P2 ;  /* 0x000000160b137207 */ /* 0x000fc40005000000 */
[----:B------:R-:W-:Y:S01]  /*13c0*/  IADD3 R7, PT, PT, -R5, RZ, RZ ;  /* 0x000000ff05077210 */ /* 0x000fe20007ffe1ff */
[----:B------:R-:W-:Y:S01]  /*13d0*/  IMAD.HI.U32 R6, R13, R2, RZ ;  /* 0x000000020d067227 */ /* 0x000fe200078e00ff */
[----:B------:R-:W-:-:S03]  /*13e0*/  @P0 SHF.R.U32.HI R16, RZ, R3, R20 ;  /* 0x00000003ff100219 */ /* 0x000fc60000011614 */
[----:B------:R-:W-:Y:S01]  /*13f0*/  IMAD R7, R4, R7, R18 ;  /* 0x0000000704077224 */ /* 0x000fe200078e0212 */
[----:B------:R-:W-:Y:S01]  /*1400*/  @P0 SHF.R.U32.HI R13, RZ, R3, R6 ;  /* 0x00000003ff0d0219 */ /* 0x000fe20000011606 */
[----:B------:R-:W-:-:S04]  /*1410*/  IMAD R16, R16, R9, RZ ;  /* 0x0000000910107224 */ /* 0x000fc800078e02ff */
[----:B------:R-:W-:Y:S01]  /*1420*/  IMAD R6, R13, R9, RZ ;  /* 0x000000090d067224 */ /* 0x000fe200078e02ff */
[----:B------:R-:W-:-:S04]  /*1430*/  ISETP.GE.AND P1, PT, R5, R16, PT ;  /* 0x000000100500720c */ /* 0x000fc80003f26270 */
[----:B------:R-:W-:Y:S01]  /*1440*/  ISETP.GE.OR P1, PT, R19, R6, P1 ;  /* 0x000000061300720c */ /* 0x000fe20000f26670 */
[----:B------:R-:W-:-:S05]  /*1450*/  IMAD.HI.U32 R6, R5, R2, RZ ;  /* 0x0000000205067227 */ /* 0x000fca00078e00ff */
[----:B------:R-:W-:-:S04]  /*1460*/  SHF.R.U32.HI R6, RZ, R3, R6 ;  /* 0x00000003ff067219 */ /* 0x000fc80000011606 */
[----:B------:R-:W-:-:S03]  /*1470*/  SEL R6, R5, R6, !P0 ;  /* 0x0000000605067207 */ /* 0x000fc60004000000 */
[----:B------:R-:W-:Y:S01]  /*1480*/  @!P1 IMAD.HI.U32 R12, R19, R2, RZ ;  /* 0x00000002130c9227 */ /* 0x000fe200078e00ff */
[----:B------:R-:W-:-:S04]  /*1490*/  IADD3 R2, PT, PT, -R6, RZ, RZ ;  /* 0x000000ff06027210 */ /* 0x000fc80007ffe1ff */
[----:B------:R-:W-:Y:S01]  /*14a0*/  @!P1 SHF.R.U32.HI R12, RZ, R3, R12 ;  /* 0x00000003ff0c9219 */ /* 0x000fe2000001160c */
[----:B------:R-:W-:-:S03]  /*14b0*/  IMAD R2, R9, R2, R5 ;  /* 0x0000000209027224 */ /* 0x000fc600078e0205 */
[----:B------:R-:W-:-:S05]  /*14c0*/  @!P1 SEL R3, R19, R12, !P0 ;  /* 0x0000000c13039207 */ /* 0x000fca0004000000 */
[--C-:B------:R-:W-:Y:S02]  /*14d0*/  @!P1 IMAD.IADD R6, R6, 0x1, -R3.reuse ;  /* 0x0000000106069824 */ /* 0x100fe400078e0a03 */
[----:B------:R-:W-:Y:S01]  /*14e0*/  @!P1 IMAD R3, R2, R13, R3 ;  /* 0x0000000d02039224 */ /* 0x000fe200078e0203 */
[----:B------:R-:W-:Y:S01]  /*14f0*/  IADD3 R2, PT, PT, -R19, RZ, RZ ;  /* 0x000000ff13027210 */ /* 0x000fe20007ffe1ff */
[----:B------:R-:W-:Y:S02]  /*1500*/  @!P1 IMAD R5, R6, R9, R19 ;  /* 0x0000000906059224 */ /* 0x000fe400078e0213 */
[----:B------:R-:W-:Y:S02]  /*1510*/  @!P1 IMAD.MOV.U32 R19, RZ, RZ, R3 ;  /* 0x000000ffff139224 */ /* 0x000fe400078e0003 */
[----:B------:R-:W-:Y:S02]  /*1520*/  IMAD R2, R14, R2, R11 ;  /* 0x000000020e027224 */ /* 0x000fe400078e020b */
[----:B------:R-:W-:-:S02]  /*1530*/  IMAD R18, R5, R4, R7 ;  /* 0x0000000405127224 */ /* 0x000fc400078e0207 */
[----:B------:R-:W-:Y:S02]  /*1540*/  IMAD R19, R19, R14, R2 ;  /* 0x0000000e13137224 */ /* 0x000fe400078e0202 */
.L_x_19:
[----:B------:R-:W-:Y:S05]  /*1550*/  BRA.U UP3, `(.L_x_20) ;  /* 0x0000000103407547 */ /* 0x000fea000b800000 */
[----:B------:R-:W1:Y:S08]  /*1560*/  LDC.64 R4, c[0x0][0xb10] ;  /* 0x0002c400ff047b82 */ /* 0x000e700000000a00 */
[----:B------:R-:W2:Y:S08]  /*1570*/  LDC.64 R2, c[0x0][0xb18] ;  /* 0x0002c600ff027b82 */ /* 0x000eb00000000a00 */
[----:B------:R-:W3:Y:S08]  /*1580*/  LDC R6, c[0x0][0xb20] ;  /* 0x0002c800ff067b82 */ /* 0x000ef00000000800 */
[----:B------:R-:W4:Y:S01]  /*1590*/  LDC R12, c[0x0][0xb0c] ;  /* 0x0002c300ff0c7b82 */ /* 0x000f220000000800 */
[----:B-1----:R-:W-:-:S05]  /*15a0*/  IMAD.HI.U32 R4, R19, R4, RZ ;  /* 0x0000000413047227 */ /* 0x002fca00078e00ff */
[----:B------:R-:W-:Y:S01]  /*15b0*/  SHF.R.U32.HI R4, RZ, R5, R4 ;  /* 0x00000005ff047219 */ /* 0x000fe20000011604 */
[----:B--2---:R-:W-:Y:S01]  /*15c0*/  IMAD.HI.U32 R3, R18, R3, RZ ;  /* 0x0000000312037227 */ /* 0x004fe200078e00ff */
[----:B------:R-:W-:-:S04]  /*15d0*/  ISETP.NE.AND P0, PT, R2, 0x1, PT ;  /* 0x000000010200780c */ /* 0x000fc80003f05270 */
[----:B---3--:R-:W-:-:S04]  /*15e0*/  SHF.R.U32.HI R3, RZ, R6, R3 ;  /* 0x00000006ff037219 */ /* 0x008fc80000011603 */
[----:B------:R-:W-:Y:S02]  /*15f0*/  SEL R3, R18, R3, !P0 ;  /* 0x0000000312037207 */ /* 0x000fe40004000000 */
[----:B----4-:R-:W-:-:S04]  /*1600*/  ISETP.NE.AND P1, PT, R12, 0x1, PT ;  /* 0x000000010c00780c */ /* 0x010fc80003f25270 */
[----:B------:R-:W-:-:S05]  /*1610*/  SEL R6, R19, R4, !P1 ;  /* 0x0000000413067207 */ /* 0x000fca0004800000 */
[----:B------:R-:W-:Y:S02]  /*1620*/  IMAD.IADD R4, R3, 0x1, -R6 ;  /* 0x0000000103047824 */ /* 0x000fe400078e0a06 */
[----:B------:R-:W-:Y:S02]  /*1630*/  IMAD.IADD R3, R6, 0x1, -R3 ;  /* 0x0000000106037824 */ /* 0x000fe400078e0a03 */
[----:B------:R-:W-:Y:S02]  /*1640*/  IMAD R19, R4, R12, R19 ;  /* 0x0000000c04137224 */ /* 0x000fe400078e0213 */
[----:B------:R-:W-:Y:S02]  /*1650*/  IMAD R18, R3, R2, R18 ;  /* 0x0000000203127224 */ /* 0x000fe400078e0212 */
.L_x_20:
[----:B------:R-:W-:Y:S05]  /*1660*/  BRA.U !UP1, `(.L_x_21) ;  /* 0x00000001090c7547 */ /* 0x000fea000b800000 */
[----:B------:R-:W-:Y:S01]  /*1670*/  UCGABAR_WAIT ;  /* 0x0000000000007dc7 */ /* 0x000fe20008000000 */
[----:B------:R-:W-:Y:S01]  /*1680*/  CCTL.IVALL ;  /* 0x00000000ff00798f */ /* 0x000fe20002000000 */
[----:B------:R-:W-:Y:S05]  /*1690*/  BRA `(.L_x_22) ;  /* 0x0000000000047947 */ /* 0x000fea0003800000 */
.L_x_21:
[----:B------:R-:W-:Y:S06]  /*16a0*/  BAR.SYNC.DEFER_BLOCKING 0x0 ;  /* 0x0000000000007b1d */ /* 0x000fec0000010000 */
.L_x_22:
[----:B------:R-:W-:Y:S05]  /*16b0*/  BRA.U UP2, `(.L_x_23) ;  /* 0x0000001902607547 */ /* 0x000fea000b800000 */
[----:B------:R-:W1:Y:S01]  /*16c0*/  LDCU UR15, c[0x0][0x38c] ;  /* 0x00007180ff0f77ac */ /* 0x000e620008000800 */
[----:B------:R-:W2:Y:S01]  /*16d0*/  LDC R9, c[0x0][0x370] ;  /* 0x0000dc00ff097b82 */ /* 0x000ea20000000800 */
[C---:B------:R-:W-:Y:S02]  /*16e0*/  IMAD.SHL.U32 R17, R11.reuse, 0x40, RZ ;  /* 0x000000400b117824 */ /* 0x040fe400078e00ff */
[----:B------:R-:W-:Y:S01]  /*16f0*/  HFMA2 R15, -RZ, RZ, 0, 5.9604644775390625e-08 ;  /* 0x00000001ff0f7431 */ /* 0x000fe200000001ff */
[----:B------:R-:W-:Y:S01]  /*1700*/  UISETP.NE.AND UP1, UPT, UR10, URZ, UPT ;  /* 0x000000ff0a00728c */ /* 0x000fe2000bf25270 */
[----:B------:R-:W-:Y:S01]  /*1710*/  ISETP.NE.AND P4, PT, R10, RZ, P5 ;  /* 0x000000ff0a00720c */ /* 0x000fe20002f85270 */
[----:B------:R-:W-:Y:S01]  /*1720*/  IMAD.SHL.U32 R16, R11, 0x80, RZ ;  /* 0x000000800b107824 */ /* 0x000fe200078e00ff */
[----:B------:R-:W-:Y:S01]  /*1730*/  CS2R R12, SRZ ;  /* 0x00000000000c7805 */ /* 0x000fe2000001ff00 */
[----:B------:R-:W-:Y:S01]  /*1740*/  IMAD.MOV.U32 R14, RZ, RZ, RZ ;  /* 0x000000ffff0e7224 */ /* 0x000fe200078e00ff */
[----:B------:R-:W3:Y:S01]  /*1750*/  LDC R0, c[0x0][0x374] ;  /* 0x0000dd00ff007b82 */ /* 0x000ee20000000800 */
[----:B------:R-:W-:Y:S01]  /*1760*/  MOV R10, 0x1 ;  /* 0x00000001000a7802 */ /* 0x000fe20000000f00 */
[----:B------:R-:W4:Y:S01]  /*1770*/  LDCU.64 UR24, c[0x0][0x348] ;  /* 0x00006900ff1877ac */ /* 0x000f220008000a00 */
[----:B------:R-:W-:Y:S01]  /*1780*/  LOP3.LUT R17, R17, 0x40, RZ, 0xc0, !PT ;  /* 0x0000004011117812 */ /* 0x000fe200078ec0ff */
[----:B------:R-:W-:Y:S01]  /*1790*/  USEL UR7, UR7, 0x2, UP1 ;  /* 0x0000000207077887 */ /* 0x000fe20008800000 */
[----:B------:R-:W-:Y:S01]  /*17a0*/  UMOV UR13, URZ ;  /* 0x000000ff000d7c82 */ /* 0x000fe20008000000 */
[----:B-1----:R-:W-:-:S04]  /*17b0*/  UIADD3 UR4, UPT, UPT, UR15, 0x3f, URZ ;  /* 0x0000003f0f047890 */ /* 0x002fc8000fffe0ff */
[----:B------:R-:W-:-:S04]  /*17c0*/  USHF.R.S32.HI UR22, URZ, 0x1f, UR4 ;  /* 0x0000001fff167899 */ /* 0x000fc80008011404 */
[----:B------:R-:W-:Y:S02]  /*17d0*/  ULEA.HI UR22, UR22, UR4, URZ, 0x6 ;  /* 0x0000000416167291 */ /* 0x000fe4000f8f30ff */
[----:B------:R-:W-:Y:S02]  /*17e0*/  UIADD3 UR4, UPT, UPT, UR15, -0x1, URZ ;  /* 0xffffffff0f047890 */ /* 0x000fe4000fffe0ff */
[----:B------:R-:W-:Y:S02]  /*17f0*/  USHF.R.S32.HI UR22, URZ, 0x6, UR22 ;  /* 0x00000006ff167899 */ /* 0x000fe40008011416 */
[----:B------:R-:W-:Y:S02]  /*1800*/  UISETP.GE.U32.AND UP2, UPT, UR4, -0x7f, UPT ;  /* 0xffffff810400788c */ /* 0x000fe4000bf46070 */
[----:B------:R-:W-:Y:S02]  /*1810*/  UISETP.LT.U32.AND UP0, UPT, UR22, 0x10, UPT ;  /* 0x000000101600788c */ /* 0x000fe4000bf01070 */
[----:B------:R-:W-:-:S02]  /*1820*/  UIADD3 UR15, UPT, UPT, UR15, 0x7e, URZ ;  /* 0x0000007e0f0f7890 */ /* 0x000fc4000fffe0ff */
[----:B------:R-:W-:-:S04]  /*1830*/  USEL UR21, UR22, 0x10, UP0 ;  /* 0x0000001016157887 */ /* 0x000fc80008000000 */
[----:B------:R-:W-:Y:S02]  /*1840*/  UIADD3 UR6, UPT, UPT, UR21, -0x1, URZ ;  /* 0xffffffff15067890 */ /* 0x000fe4000fffe0ff */
[----:B------:R-:W-:Y:S02]  /*1850*/  @UP2 UIADD3 UR6, UPT, UPT, UR21, URZ, URZ ;  /* 0x000000ff15062290 */ /* 0x000fe4000fffe0ff */
[----:B------:R-:W-:Y:S02]  /*1860*/  UIADD3 UR14, UPT, UPT, UR22, -UR21, URZ ;  /* 0x80000015160e7290 */ /* 0x000fe4000fffe0ff */
[----:B------:R-:W-:Y:S02]  /*1870*/  UIADD3 UR5, UPT, UPT, UR6, 0x1, URZ ;  /* 0x0000000106057890 */ /* 0x000fe4000fffe0ff */
[----:B--2-4-:R-:W-:-:S12]  /*1880*/  UIADD3 UR6, UPT, UPT, -UR6, URZ, URZ ;  /* 0x000000ff06067290 */ /* 0x014fd8000fffe1ff */
.L_x_43:
[----:B------:R-:W-:Y:S01]  /*1890*/  UISETP.NE.AND UP0, UPT, UR37, URZ, UPT ;  /* 0x000000ff2500728c */ /* 0x000fe2000bf05270 */
[----:B------:R-:W1:Y:S08]  /*18a0*/  S2UR UR37, SR_CgaCtaId ;  /* 0x00000000002579c3 */ /* 0x000e700000008800 */
[----:B------:R-:W-:Y:S05]  /*18b0*/  BRA.U UP0, `(.L_x_24) ;  /* 0x0000000100347547 */ /* 0x000fea000b800000 */
[----:B------:R-:W2:Y:S01]  /*18c0*/  S2R R2, SR_CgaCtaId ;  /* 0x0000000000027919 */ /* 0x000ea20000008800 */
[----:B------:R-:W-:-:S04]  /*18d0*/  MOV R3, 0x400 ;  /* 0x0000040000037802 */ /* 0x000fc80000000f00 */
[----:B--2---:R-:W-:Y:S02]  /*18e0*/  LEA R3, R2, R3, 0x18 ;  /* 0x0000000302037211 */ /* 0x004fe400078ec0ff */
[----:B------:R-:W-:-:S03]  /*18f0*/  SHF.L.U32 R2, R10, 0x1f, RZ ;  /* 0x0000001f0a027819 */ /* 0x000fc600000006ff */
[----:B------:R-:W-:-:S04]  /*1900*/  IMAD R3, R12, 0x8, R3 ;  /* 0x000000080c037824 */ /* 0x000fc800078e0203 */
[----:B------:R-:W2:Y:S02]  /*1910*/  SYNCS.PHASECHK.TRANS64.TRYWAIT P0, [R3+URZ+0x1a0], R2 ;  /* 0x0001a002030075a7 */ /* 0x000ea400080011ff */
[----:B--2---:R-:W-:Y:S05]  /*1920*/  @!P0 BRA `(.L_x_25) ;  /* 0x000000c800748947 */ /* 0x004fea0003800000 */
.L_x_136:
[----:B------:R-:W-:Y:S01]  /*1930*/  VIADD R12, R12, 0x1 ;  /* 0x000000010c0c7836 */ /* 0x000fe20000000000 */
[----:B------:R2:W-:Y:S04]  /*1940*/  SYNCS.ARRIVE.TRANS64.A1T0 RZ, [R3+URZ+0x190], RZ ;  /* 0x000190ff03ff79a7 */ /* 0x0005e800081000ff */
[----:B------:R-:W-:-:S04]  /*1950*/  ISETP.NE.AND P0, PT, R12, 0x2, PT ;  /* 0x000000020c00780c */ /* 0x000fc80003f05270 */
[----:B------:R-:W-:Y:S02]  /*1960*/  SEL R12, R12, RZ, P0 ;  /* 0x000000ff0c0c7207 */ /* 0x000fe40000000000 */
[----:B--2---:R-:W-:-:S04]  /*1970*/  SEL R3, RZ, 0x1, P0 ;  /* 0x00000001ff037807 */ /* 0x004fc80000000000 */
[----:B------:R-:W-:-:S07]  /*1980*/  LOP3.LUT R10, R10, R3, RZ, 0x3c, !PT ;  /* 0x000000030a0a7212 */ /* 0x000fce00078e3cff */
.L_x_24:
[----:B------:R-:W-:Y:S01]  /*1990*/  UMOV UR4, 0x400 ;  /* 0x0000040000047882 */ /* 0x000fe20000000000 */
[----:B------:R-:W-:Y:S01]  /*19a0*/  LEA.HI R3, R19, R19, RZ, 0x1 ;  /* 0x0000001313037211 */ /* 0x000fe200078f08ff */
[----:B-1----:R-:W-:Y:S01]  /*19b0*/  ULEA UR4, UR37, UR4, 0x18 ;  /* 0x0000000425047291 */ /* 0x002fe2000f8ec0ff */
[----:B------:R-:W-:Y:S01]  /*19c0*/  SHF.L.U32 R2, R15, 0x1f, RZ ;  /* 0x0000001f0f027819 */ /* 0x000fe200000006ff */
[----:B------:R-:W-:Y:S01]  /*19d0*/  UISETP.GE.U32.AND UP0, UPT, UR15, 0x7f, UPT ;  /* 0x0000007f0f00788c */ /* 0x000fe2000bf06070 */
[----:B------:R-:W-:Y:S01]  /*19e0*/  R2UR UR35, R16 ;  /* 0x00000000102372ca */ /* 0x000fe200000e0000 */
[----:B------:R-:W-:Y:S01]  /*19f0*/  ULEA UR8, UR13, UR4, 0x3 ;  /* 0x000000040d087291 */ /* 0x000fe2000f8e18ff */
[----:B------:R-:W-:Y:S01]  /*1a00*/  IMAD.SHL.U32 R3, R3, 0x80, RZ ;  /* 0x0000008003037824 */ /* 0x000fe200078e00ff */
[----:B------:R-:W-:Y:S01]  /*1a10*/  R2UR UR11, R17 ;  /* 0x00000000110b72ca */ /* 0x000fe200000e0000 */
[----:B------:R-:W-:-:S03]  /*1a20*/  UMOV UR23, URZ ;  /* 0x000000ff00177c82 */ /* 0x000fc60008000000 */
[----:B------:R-:W-:-:S03]  /*1a30*/  LOP3.LUT R3, R3, 0xffffff00, RZ, 0xc0, !PT ;  /* 0xffffff0003037812 */ /* 0x000fc600078ec0ff */
[----:B------:R1:W2:Y:S01]  /*1a40*/  SYNCS.PHASECHK.TRANS64.TRYWAIT P0, [UR8+0x80], R2 ;  /* 0x00008002ff0075a7 */ /* 0x0002a20008001108 */
[----:B------:R-:W-:Y:S02]  /*1a50*/  R2UR UR9, R3 ;  /* 0x00000000030972ca */ /* 0x000fe400000e0000 */
[----:B------:R-:W-:-:S11]  /*1a60*/  R2UR UR8, R18 ;  /* 0x00000000120872ca */ /* 0x000fd600000e0000 */
[----:B------:R-:W-:Y:S02]  /*1a70*/  ULOP3.LUT UR35, UR9, 0x80, UR35, 0xf8, !UPT ;  /* 0x0000008009237892 */ /* 0x000fe4000f8ef823 */
[----:B------:R-:W-:Y:S01]  /*1a80*/  ULEA UR11, UR8, UR11, 0x7 ;  /* 0x0000000b080b7291 */ /* 0x000fe2000f8e38ff */
[----:B------:R-:W-:Y:S11]  /*1a90*/  BRA.U !UP0, `(.L_x_26) ;  /* 0x0000000108c07547 */ /* 0x000ff6000b800000 */
[----:B------:R-:W-:Y:S01]  /*1aa0*/  UMOV UR16, UR6 ;  /* 0x0000000600107c82 */ /* 0x000fe20008000000 */
[----:B------:R-:W-:Y:S01]  /*1ab0*/  UMOV UR17, UR13 ;  /* 0x0000000d00117c82 */ /* 0x000fe20008000000 */
[----:B------:R-:W-:-:S05]  /*1ac0*/  UMOV UR34, URZ ;  /* 0x000000ff00227c82 */ /* 0x000fca0008000000 */
.L_x_32:
[----:B------:R-:W-:Y:S01]  /*1ad0*/  ULEA UR33, UR17, UR4, 0x3 ;  /* 0x0000000411217291 */ /* 0x000fe2000f8e18ff */
[----:B------:R-:W-:Y:S01]  /*1ae0*/  @P5 MOV R3, 0x6000 ;  /* 0x0000600000035802 */ /* 0x000fe20000000f00 */
[----:B-12-4-:R-:W-:Y:S10]  /*1af0*/  @P0 BRA `(.L_x_27) ;  /* 0x00000000000c0947 */ /* 0x016ff40003800000 */
[----:B------:R-:W-:-:S04]  /*1b00*/  SHF.L.U32 R5, R15, 0x1f, RZ ;  /* 0x0000001f0f057819 */ /* 0x000fc800000006ff */
[----:B------:R-:W2:Y:S02]  /*1b10*/  SYNCS.PHASECHK.TRANS64.TRYWAIT P0, [UR33+0x80], R5 ;  /* 0x00008005ff0075a7 */ /* 0x000ea40008001121 */
[----:B--2---:R-:W-:Y:S05]  /*1b20*/  @!P0 BRA `(.L_x_28) ;  /* 0x000000c800088947 */ /* 0x004fea0003800000 */
.L_x_27:
[----:B------:R2:W-:Y:S01]  /*1b30*/  @P5 SYNCS.ARRIVE.TRANS64 RZ, [UR33], R3 ;  /* 0x00000003ffff59a7 */ /* 0x0005e20008000021 */
[----:B------:R-:W-:Y:S02]  /*1b40*/  ULOP3.LUT UR8, UR7, 0x2, URZ, 0xfc, !UPT ;  /* 0x0000000207087892 */ /* 0x000fe4000f8efcff */
[----:B------:R-:W-:Y:S02]  /*1b50*/  UIADD3 UR16, UPT, UPT, UR16, 0x1, URZ ;  /* 0x0000000110107890 */ /* 0x000fe4000fffe0ff */
[----:B------:R-:W-:Y:S02]  /*1b60*/  UISETP.NE.AND UP0, UPT, UR8, 0x2, UPT ;  /* 0x000000020800788c */ /* 0x000fe4000bf05270 */
[----:B------:R-:W-:-:S07]  /*1b70*/  UISETP.NE.AND UP2, UPT, UR16, 0x1, UPT ;  /* 0x000000011000788c */ /* 0x000fce000bf45270 */
[----:B------:R-:W-:Y:S05]  /*1b80*/  BRA.U UP0, `(.L_x_29) ;  /* 0x0000000100047547 */ /* 0x000fea000b800000 */
[----:B------:R-:W-:Y:S05]  /*1b90*/  BPT.TRAP 0x1 ;  /* 0x000000040000795c */ /* 0x000fea0000300000 */
.L_x_29:
[----:B------:R-:W-:Y:S04]  /*1ba0*/  BSSY.RECONVERGENT B0, `(.L_x_30) ;  /* 0x0000003000007945 */ /* 0x000fe80003800200 */
[----:B------:R-:W-:Y:S05]  /*1bb0*/  @!P4 BRA `(.L_x_31) ;  /* 0x000000000004c947 */ /* 0x000fea0003800000 */
[----:B------:R-:W-:Y:S05]  /*1bc0*/  BPT.TRAP 0x1 ;  /* 0x000000040000795c */ /* 0x000fea0000300000 */
.L_x_31:
[----:B------:R-:W-:Y:S05]  /*1bd0*/  BSYNC.RECONVERGENT B0 ;  /* 0x0000000000007941 */ /* 0x000fea0003800200 */
.L_x_30:
[----:B------:R-:W-:Y:S02]  /*1be0*/  UIADD3 UR13, UPT, UPT, UR17, 0x1, URZ ;  /* 0x00000001110d7890 */ /* 0x000fe4000fffe0ff */
[----:B------:R-:W-:Y:S02]  /*1bf0*/  ULEA UR32, UR17, UR4, 0xd ;  /* 0x0000000411207291 */ /* 0x000fe4000f8e68ff */
[----:B------:R-:W-:Y:S02]  /*1c00*/  UISETP.NE.AND UP0, UPT, UR13, 0x10, UPT ;  /* 0x000000100d00788c */ /* 0x000fe4000bf05270 */
[----:B------:R-:W-:Y:S02]  /*1c10*/  UIADD3 UR28, UP1, UPT, UR24, 0x80, URZ ;  /* 0x00000080181c7890 */ /* 0x000fe4000ff3e0ff */
[----:B------:R-:W-:Y:S02]  /*1c20*/  USEL UR9, URZ, 0x1, UP0 ;  /* 0x00000001ff097887 */ /* 0x000fe40008000000 */
[----:B------:R-:W-:-:S02]  /*1c30*/  USEL UR13, UR13, URZ, UP0 ;  /* 0x000000ff0d0d7287 */ /* 0x000fc40008000000 */
[----:B------:R-:W-:Y:S02]  /*1c40*/  UIADD3 UR26, UP0, UPT, UR24, 0x180, URZ ;  /* 0x00000180181a7890 */ /* 0x000fe4000ff1e0ff */
[----:B------:R-:W-:Y:S01]  /*1c50*/  ULEA UR8, UR13, UR4, 0x3 ;  /* 0x000000040d087291 */ /* 0x000fe2000f8e18ff */
[----:B------:R-:W-:Y:S01]  /*1c60*/  LOP3.LUT R15, R15, UR9, RZ, 0x3c, !PT ;  /* 0x000000090f0f7c12 */ /* 0x000fe2000f8e3cff */
[----:B------:R-:W-:Y:S02]  /*1c70*/  ULOP3.LUT UR33, UR33, 0xfefffff8, URZ, 0xc0, !UPT ;  /* 0xfefffff821217892 */ /* 0x000fe4000f8ec0ff */
[----:B------:R-:W-:Y:S01]  /*1c80*/  UIADD3.X UR29, UPT, UPT, URZ, UR25, URZ, UP1, !UPT ;  /* 0x00000019ff1d7290 */ /* 0x000fe20008ffe4ff */
[----:B-1----:R-:W-:Y:S01]  /*1c90*/  SHF.L.U32 R2, R15, 0x1f, RZ ;  /* 0x0000001f0f027819 */ /* 0x002fe200000006ff */
[----:B------:R-:W-:Y:S02]  /*1ca0*/  UIADD3 UR32, UPT, UPT, UR32, 0x8400, URZ ;  /* 0x0000840020207890 */ /* 0x000fe4000fffe0ff */
[----:B------:R-:W-:Y:S01]  /*1cb0*/  UIADD3.X UR27, UPT, UPT, URZ, UR25, URZ, UP0, !UPT ;  /* 0x00000019ff1b7290 */ /* 0x000fe200087fe4ff */
[----:B------:R4:W1:Y:S01]  /*1cc0*/  SYNCS.PHASECHK.TRANS64.TRYWAIT P0, [UR8+0x80], R2 ;  /* 0x00008002ff0075a7 */ /* 0x0008620008001108 */
[----:B------:R-:W-:Y:S01]  /*1cd0*/  ULEA UR8, UR17, UR4, 0xc ;  /* 0x0000000411087291 */ /* 0x000fe2000f8e60ff */
[----:B------:R-:W-:Y:S01]  /*1ce0*/  UMOV UR18, 0x0 ;  /* 0x0000000000127882 */ /* 0x000fe20000000000 */
[----:B------:R-:W-:-:S02]  /*1cf0*/  UMOV UR19, 0x10000000 ;  /* 0x1000000000137882 */ /* 0x000fc40000000000 */
[----:B------:R-:W-:Y:S01]  /*1d00*/  UIADD3 UR8, UPT, UPT, UR8, 0x28400, URZ ;  /* 0x0002840008087890 */ /* 0x000fe2000fffe0ff */
[----:B------:R2:W-:Y:S01]  /*1d10*/  UTMALDG.3D.2CTA [UR32], [UR28], desc[UR18] ;  /* 0x000012201c0075b4 */ /* 0x0005e20008211000 */
[----:B------:R-:W-:Y:S01]  /*1d20*/  UMOV UR10, UR34 ;  /* 0x00000022000a7c82 */ /* 0x000fe20008000000 */
[----:B------:R-:W-:Y:S01]  /*1d30*/  UMOV UR12, UR36 ;  /* 0x00000024000c7c82 */ /* 0x000fe20008000000 */
[----:B------:R-:W-:Y:S01]  /*1d40*/  UMOV UR9, UR33 ;  /* 0x0000002100097c82 */ /* 0x000fe20008000000 */
[----:B------:R-:W-:Y:S01]  /*1d50*/  UMOV UR23, UR5 ;  /* 0x0000000500177c82 */ /* 0x000fe20008000000 */
[----:B------:R-:W-:-:S03]  /*1d60*/  UMOV UR17, UR13 ;  /* 0x0000000d00117c82 */ /* 0x000fc60008000000 */
[----:B------:R4:W-:Y:S01]  /*1d70*/  UTMALDG.3D.2CTA [UR8], [UR26], desc[UR18] ;  /* 0x000012081a0075b4 */ /* 0x0009e20008211000 */
[----:B--2---:R-:W-:Y:S01]  /*1d80*/  UIADD3 UR34, UPT, UPT, UR34, 0x40, URZ ;  /* 0x0000004022227890 */ /* 0x004fe2000fffe0ff */
[----:B------:R-:W-:Y:S11]  /*1d90*/  BRA.U UP2, `(.L_x_32) ;  /* 0xfffffffd024c7547 */ /* 0x000ff6000b83ffff */
.L_x_26:
[----:B-12---:R-:W-:Y:S01]  /*1da0*/  PLOP3.LUT P0, PT, PT, PT, UP5, 0x80, 0x8 ;  /* 0x000000000008781c */ /* 0x006fe20003f0f058 */
[----:B----4-:R-:W-:Y:S01]  /*1db0*/  ULEA UR8, UR13, UR4, 0x3 ;  /* 0x000000040d087291 */ /* 0x010fe2000f8e18ff */
[----:B------:R-:W-:Y:S01]  /*1dc0*/  SHF.L.U32 R2, R15, 0x1f, RZ ;  /* 0x0000001f0f027819 */ /* 0x000fe200000006ff */
[----:B------:R-:W-:-:S10]  /*1dd0*/  UISETP.GT.AND UP0, UPT, UR22, UR21, UPT ;  /* 0x000000151600728c */ /* 0x000fd4000bf04270 */
[----:B------:R-:W-:Y:S01]  /*1de0*/  @!P0 SYNCS.ARRIVE.TRANS64.A1T0 RZ, [UR4+0x128], RZ ;  /* 0x000128ffffff89a7 */ /* 0x000fe20008100004 */
[----:B------:R1:W2:Y:S01]  /*1df0*/  SYNCS.PHASECHK.TRANS64.TRYWAIT P0, [UR8+0x80], R2 ;  /* 0x00008002ff0075a7 */ /* 0x0002a20008001108 */
[----:B------:R-:W-:Y:S05]  /*1e00*/  BRA.U !UP0, `(.L_x_33) ;  /* 0x0000000108c07547 */ /* 0x000fea000b800000 */
[----:B------:R-:W-:Y:S01]  /*1e10*/  UIADD3 UR26, UPT, UPT, UR14, UR23, URZ ;  /* 0x000000170e1a7290 */ /* 0x000fe2000fffe0ff */
[----:B------:R-:W-:-:S11]  /*1e20*/  UMOV UR27, UR13 ;  /* 0x0000000d001b7c82 */ /* 0x000fd60008000000 */
.L_x_39:
[----:B------:R-:W-:Y:S01]  /*1e30*/  ULEA UR17, UR27, UR4, 0x3 ;  /* 0x000000041b117291 */ /* 0x000fe2000f8e18ff */
[----:B--2---:R-:W-:Y:S01]  /*1e40*/  @P5 MOV R3, 0x6000 ;  /* 0x0000600000035802 */ /* 0x004fe20000000f00 */
[----:B-12---:R-:W-:Y:S10]  /*1e50*/  @P0 BRA `(.L_x_34) ;  /* 0x00000000000c0947 */ /* 0x006ff40003800000 */
[----:B------:R-:W-:-:S04]  /*1e60*/  SHF.L.U32 R5, R15, 0x1f, RZ ;  /* 0x0000001f0f057819 */ /* 0x000fc800000006ff */
[----:B------:R-:W2:Y:S02]  /*1e70*/  SYNCS.PHASECHK.TRANS64.TRYWAIT P0, [UR17+0x80], R5 ;  /* 0x00008005ff0075a7 */ /* 0x000ea40008001111 */
[----:B--2---:R-:W-:Y:S05]  /*1e80*/  @!P0 BRA `(.L_x_35) ;  /* 0x000000c400488947 */ /* 0x004fea0003800000 */
.L_x_34:
[----:B------:R2:W-:Y:S01]  /*1e90*/  @P5 SYNCS.ARRIVE.TRANS64 RZ, [UR17], R3 ;  /* 0x00000003ffff59a7 */ /* 0x0005e20008000011 */
[----:B------:R-:W-:-:S04]  /*1ea0*/  ULOP3.LUT UR8, UR7, 0x2, URZ, 0xfc, !UPT ;  /* 0x0000000207087892 */ /* 0x000fc8000f8efcff */
[----:B------:R-:W-:-:S09]  /*1eb0*/  UISETP.NE.AND UP0, UPT, UR8, 0x2, UPT ;  /* 0x000000020800788c */ /* 0x000fd2000bf05270 */
[----:B------:R-:W-:Y:S05]  /*1ec0*/  BRA.U UP0, `(.L_x_36) ;  /* 0x0000000100047547 */ /* 0x000fea000b800000 */
[----:B------:R-:W-:Y:S05]  /*1ed0*/  BPT.TRAP 0x1 ;  /* 0x000000040000795c */ /* 0x000fea0000300000 */
.L_x_36:
[----:B------:R-:W-:Y:S04]  /*1ee0*/  BSSY.RECONVERGENT B0, `(.L_x_37) ;  /* 0x0000003000007945 */ /* 0x000fe80003800200 */
[----:B------:R-:W-:Y:S05]  /*1ef0*/  @!P4 BRA `(.L_x_38) ;  /* 0x000000000004c947 */ /* 0x000fea0003800000 */
[----:B------:R-:W-:Y:S05]  /*1f00*/  BPT.TRAP 0x1 ;  /* 0x000000040000795c */ /* 0x000fea0000300000 */
.L_x_38:
[----:B------:R-:W-:Y:S05]  /*1f10*/  BSYNC.RECONVERGENT B0 ;  /* 0x0000000000007941 */ /* 0x000fea0003800200 */
.L_x_37:
        /* <DEDUP_REMOVED lines=9> */
[----:B------:R-:W-:Y:S02]  /*1fb0*/  USHF.L.U32 UR18, UR23, 0x6, URZ ;  /* 0x0000000617127899 */ /* 0x000fe400080006ff */
[----:B------:R-:W-:Y:S01]  /*1fc0*/  ULOP3.LUT UR17, UR17, 0xfefffff8, URZ, 0xc0, !UPT ;  /* 0xfefffff811117892 */ /* 0x000fe2000f8ec0ff */
[----:B-1----:R-:W-:Y:S01]  /*1fd0*/  SHF.L.U32 R2, R15, 0x1f, RZ ;  /* 0x0000001f0f027819 */ /* 0x002fe200000006ff */
[----:B------:R-:W-:Y:S02]  /*1fe0*/  UIADD3 UR16, UPT, UPT, UR16, 0x8400, URZ ;  /* 0x0000840010107890 */ /* 0x000fe4000fffe0ff */
[----:B------:R-:W-:Y:S01]  /*1ff0*/  UIADD3.X UR33, UPT, UPT, URZ, UR25, URZ, UP1, !UPT ;  /* 0x00000019ff217290 */ /* 0x000fe20008ffe4ff */
[----:B------:R4:W1:Y:S01]  /*2000*/  SYNCS.PHASECHK.TRANS64.TRYWAIT P0, [UR8+0x80], R2 ;  /* 0x00008002ff0075a7 */ /* 0x0008620008001108 */
[----:B------:R-:W-:-:S02]  /*2010*/  ULEA UR8, UR27, UR4, 0xc ;  /* 0x000000041b087291 */ /* 0x000fc4000f8e60ff */
[----:B------:R-:W-:Y:S02]  /*2020*/  UIADD3.X UR31, UPT, UPT, URZ, UR25, URZ, UP0, !UPT ;  /* 0x00000019ff1f7290 */ /* 0x000fe400087fe4ff */
[----:B------:R-:W-:Y:S01]  /*2030*/  UIADD3 UR8, UPT, UPT, UR8, 0x28400, URZ ;  /* 0x0002840008087890 */ /* 0x000fe2000fffe0ff */
[----:B------:R-:W-:Y:S01]  /*2040*/  UMOV UR28, 0x0 ;  /* 0x00000000001c7882 */ /* 0x000fe20000000000 */
[----:B------:R-:W-:Y:S01]  /*2050*/  UMOV UR29, 0x10000000 ;  /* 0x10000000001d7882 */ /* 0x000fe20000000000 */
[----:B------:R-:W-:Y:S01]  /*2060*/  UMOV UR19, UR35 ;  /* 0x0000002300137c82 */ /* 0x000fe20008000000 */
[----:B------:R-:W-:Y:S01]  /*2070*/  UMOV UR20, UR36 ;  /* 0x0000002400147c82 */ /* 0x000fe20008000000 */
[----:B------:R-:W-:Y:S01]  /*2080*/  UMOV UR12, UR36 ;  /* 0x00000024000c7c82 */ /* 0x000fe20008000000 */
[----:B------:R-:W-:Y:S01]  /*2090*/  UMOV UR9, UR17 ;  /* 0x0000001100097c82 */ /* 0x000fe20008000000 */
[----:B------:R-:W-:Y:S01]  /*20a0*/  UMOV UR10, UR18 ;  /* 0x00000012000a7c82 */ /* 0x000fe20008000000 */
[----:B------:R4:W-:Y:S01]  /*20b0*/  UTMALDG.3D.2CTA [UR16], [UR32], desc[UR28] ;  /* 0x00001c10200075b4 */ /* 0x0009e20008211000 */
[----:B------:R-:W-:Y:S01]  /*20c0*/  UIADD3 UR23, UPT, UPT, UR23, 0x1, URZ ;  /* 0x0000000117177890 */ /* 0x000fe2000fffe0ff */
[----:B------:R-:W-:-:S03]  /*20d0*/  UMOV UR27, UR13 ;  /* 0x0000000d001b7c82 */ /* 0x000fc60008000000 */
[----:B------:R-:W-:Y:S01]  /*20e0*/  UISETP.NE.AND UP0, UPT, UR23, UR26, UPT ;  /* 0x0000001a1700728c */ /* 0x000fe2000bf05270 */
[----:B------:R4:W-:Y:S08]  /*20f0*/  UTMALDG.3D.2CTA [UR8], [UR30], desc[UR28] ;  /* 0x00001c081e0075b4 */ /* 0x0009f00008211000 */
[----:B----4-:R-:W-:Y:S05]  /*2100*/  BRA.U UP0, `(.L_x_39) ;  /* 0xfffffffd00487547 */ /* 0x010fea000b83ffff */
.L_x_33:
[C---:B-1----:R-:W-:Y:S01]  /*2110*/  LEA R2, R14.reuse, UR4, 0x3 ;  /* 0x000000040e027c11 */ /* 0x042fe2000f8e18ff */
[----:B------:R-:W-:Y:S01]  /*2120*/  NOP ;  /* 0x0000000000007918 */ /* 0x000fe20000000000 */
[----:B--2---:R-:W-:Y:S02]  /*2130*/  SHF.L.U32 R3, R13, 0x1f, RZ ;  /* 0x0000001f0d037819 */ /* 0x004fe400000006ff */
[----:B------:R-:W-:Y:S02]  /*2140*/  LEA R4, R14, UR4, 0x4 ;  /* 0x000000040e047c11 */ /* 0x000fe4000f8e20ff */
[----:B------:R-:W1:Y:S02]  /*2150*/  SYNCS.PHASECHK.TRANS64.TRYWAIT P0, [R2+URZ+0x130], R3 ;  /* 0x00013003020075a7 */ /* 0x000e6400080011ff */
[----:B-1----:R-:W-:Y:S05]  /*2160*/  @!P0 BRA `(.L_x_40) ;  /* 0x000000c000a88947 */ /* 0x002fea0003800000 */
.L_x_139:
[----:B------:R-:W2:Y:S01]  /*2170*/  LDS.128 R4, [R4+0x1c0] ;  /* 0x0001c00004047984 */ /* 0x000ea20000000c00 */
[----:B------:R-:W-:Y:S01]  /*2180*/  ISETP.GE.AND P0, PT, R192, 0x1, PT ;  /* 0x00000001c000780c */ /* 0x000fe20003f06270 */
[----:B-1----:R-:W-:Y:S01]  /*2190*/  VIADD R2, R2, 0x140 ;  /* 0x0000014002027836 */ /* 0x002fe20000000000 */
[----:B------:R-:W-:Y:S01]  /*21a0*/  @!PT LDS RZ, [RZ] ;  /* 0x00000000fffff984 */ /* 0x000fe20000000800 */
[----:B------:R-:W-:Y:S01]  /*21b0*/  @!PT LDS RZ, [RZ] ;  /* 0x00000000fffff984 */ /* 0x000fe20000000800 */
[----:B------:R-:W-:Y:S01]  /*21c0*/  @!PT LDS RZ, [RZ] ;  /* 0x00000000fffff984 */ /* 0x000fe20000000800 */
[----:B------:R-:W-:Y:S01]  /*21d0*/  @!PT LDS RZ, [RZ] ;  /* 0x00000000fffff984 */ /* 0x000fe20000000800 */
[----:B------:R1:W-:Y:S06]  /*21e0*/  MEMBAR.ALL.CTA ;  /* 0x0000000000007992 */ /* 0x0003ec0000008000 */
[----:B-1----:R-:W1:Y:S01]  /*21f0*/  FENCE.VIEW.ASYNC.S ;  /* 0x00000000000073c6 */ /* 0x002e620000000000 */
[----:B------:R-:W-:-:S04]  /*2200*/  PRMT R2, RZ, 0x654, R2 ;  /* 0x00000654ff027816 */ /* 0x000fc80000000002 */
[----:B-1----:R1:W-:Y:S01]  /*2210*/  SYNCS.ARRIVE.TRANS64.RED.A1T0 RZ, [R2+URZ], RZ ;  /* 0x000000ff02ff79a7 */ /* 0x0023e200081004ff */
[----:B--2---:R-:W-:-:S13]  /*2220*/  LOP3.LUT P2, RZ, R6, 0x1, RZ, 0xc0, !PT ;  /* 0x0000000106ff7812 */ /* 0x004fda000784c0ff */
[----:B------:R-:W-:Y:S01]  /*2230*/  @P2 SHF.R.U32.HI R3, RZ, 0x10, R5 ;  /* 0x00000010ff032819 */ /* 0x000fe20000011605 */
[----:B------:R-:W-:Y:S01]  /*2240*/  VOTEU.ANY UP0, P2 ;  /* 0x0000000000ff7886 */ /* 0x000fe20001000100 */
[----:B------:R-:W-:Y:S02]  /*2250*/  @P2 MOV R11, R4 ;  /* 0x00000004000b2202 */ /* 0x000fe40000000f00 */
[----:B------:R-:W-:Y:S02]  /*2260*/  @P2 R2UR.BROADCAST UR8, R3 ;  /* 0x00000000030822ca */ /* 0x000fe400008e0000 */
[----:B------:R-:W-:-:S11]  /*2270*/  @P2 LOP3.LUT R8, R5, 0xffff, RZ, 0xc0, !PT ;  /* 0x0000ffff05082812 */ /* 0x000fd600078ec0ff */
[----:B------:R-:W-:Y:S01]  /*2280*/  @UP0 UMOV UR36, UR8 ;  /* 0x0000000800240c82 */ /* 0x000fe20008000000 */
[----:B-1----:R-:W-:Y:S05]  /*2290*/  @!P0 BRA `(.L_x_41) ;  /* 0x0000000000b88947 */ /* 0x002fea0003800000 */
[----:B------:R-:W3:Y:S01]  /*22a0*/  LDC.64 R4, c[0x0][0xb18] ;  /* 0x0002c600ff047b82 */ /* 0x000ee20000000a00 */
[----:B------:R-:W-:-:S07]  /*22b0*/  ISETP.NE.AND P3, PT, R192, 0x1, PT ;  /* 0x00000001c000780c */ /* 0x000fce0003f65270 */
[----:B------:R-:W1:Y:S08]  /*22c0*/  LDC.64 R6, c[0x0][0xb10] ;  /* 0x0002c400ff067b82 */ /* 0x000e700000000a00 */
[----:B------:R-:W2:Y:S08]  /*22d0*/  LDC R18, c[0x0][0xb20] ;  /* 0x0002c800ff127b82 */ /* 0x000eb00000000800 */
[----:B------:R-:W4:Y:S01]  /*22e0*/  LDC R20, c[0x0][0xb0c] ;  /* 0x0002c300ff147b82 */ /* 0x000f220000000800 */
[----:B---3--:R-:W-:Y:S01]  /*22f0*/  IMAD.HI.U32 R19, R0, R5, RZ ;  /* 0x0000000500137227 */ /* 0x008fe200078e00ff */
[----:B------:R-:W-:-:S03]  /*2300*/  ISETP.NE.AND P0, PT, R4, 0x1, PT ;  /* 0x000000010400780c */ /* 0x000fc60003f05270 */
[----:B------:R-:W-:-:S03]  /*2310*/  IMAD.HI.U32 R5, R8, R5, RZ ;  /* 0x0000000508057227 */ /* 0x000fc600078e00ff */
[----:B------:R-:W3:Y:S01]  /*2320*/  LDC.64 R2, c[0x0][0xb28] ;  /* 0x0002ca00ff027b82 */ /* 0x000ee20000000a00 */
[----:B-1----:R-:W-:-:S04]  /*2330*/  IMAD.HI.U32 R22, R9, R6, RZ ;  /* 0x0000000609167227 */ /* 0x002fc800078e00ff */
[----:B------:R-:W-:Y:S01]  /*2340*/  IMAD.HI.U32 R24, R11, R6, RZ ;  /* 0x000000060b187227 */ /* 0x000fe200078e00ff */
[----:B------:R-:W-:Y:S02]  /*2350*/  SHF.R.U32.HI R22, RZ, R7, R22 ;  /* 0x00000007ff167219 */ /* 0x000fe40000011616 */
[-C--:B--2---:R-:W-:Y:S02]  /*2360*/  SHF.R.U32.HI R19, RZ, R18.reuse, R19 ;  /* 0x00000012ff137219 */ /* 0x084fe40000011613 */
[----:B------:R-:W-:Y:S02]  /*2370*/  SHF.R.U32.HI R5, RZ, R18, R5 ;  /* 0x00000012ff057219 */ /* 0x000fe40000011605 */
[----:B------:R-:W-:Y:S02]  /*2380*/  SEL R19, R0, R19, !P0 ;  /* 0x0000001300137207 */ /* 0x000fe40004000000 */
[----:B------:R-:W-:Y:S02]  /*2390*/  SHF.R.U32.HI R24, RZ, R7, R24 ;  /* 0x00000007ff187219 */ /* 0x000fe40000011618 */
[----:B----4-:R-:W-:-:S02]  /*23a0*/  ISETP.NE.AND P1, PT, R20, 0x1, PT ;  /* 0x000000011400780c */ /* 0x010fc40003f25270 */
[----:B------:R-:W-:Y:S02]  /*23b0*/  SEL R5, R8, R5, !P0 ;  /* 0x0000000508057207 */ /* 0x000fe40004000000 */
[----:B------:R-:W-:Y:S02]  /*23c0*/  SEL R21, R9, R22, !P1 ;  /* 0x0000001609157207 */ /* 0x000fe40004800000 */
[----:B------:R-:W-:Y:S01]  /*23d0*/  SEL R7, R11, R24, !P1 ;  /* 0x000000180b077207 */ /* 0x000fe20004800000 */
[----:B---3--:R-:W-:-:S04]  /*23e0*/  IMAD.HI.U32 R22, R19, R2, RZ ;  /* 0x0000000213167227 */ /* 0x008fc800078e00ff */
[----:B------:R-:W-:Y:S01]  /*23f0*/  IMAD.HI.U32 R6, R21, R2, RZ ;  /* 0x0000000215067227 */ /* 0x000fe200078e00ff */
[----:B------:R-:W-:-:S04]  /*2400*/  @P3 SHF.R.U32.HI R19, RZ, R3, R22 ;  /* 0x00000003ff133219 */ /* 0x000fc80000011616 */
[----:B------:R-:W-:Y:S01]  /*2410*/  @P3 SHF.R.U32.HI R21, RZ, R3, R6 ;  /* 0x00000003ff153219 */ /* 0x000fe20000011606 */
[----:B------:R-:W-:-:S04]  /*2420*/  IMAD R19, R192, R19, RZ ;  /* 0x00000013c0137224 */ /* 0x000fc800078e02ff */
[----:B------:R-:W-:Y:S01]  /*2430*/  IMAD R6, R192, R21, RZ ;  /* 0x00000015c0067224 */ /* 0x000fe200078e02ff */
[C---:B------:R-:W-:Y:S02]  /*2440*/  ISETP.GE.AND P0, PT, R5.reuse, R19, PT ;  /* 0x000000130500720c */ /* 0x040fe40003f06270 */
[----:B------:R-:W-:Y:S02]  /*2450*/  IADD3 R19, PT, PT, -R5, RZ, RZ ;  /* 0x000000ff05137210 */ /* 0x000fe40007ffe1ff */
[----:B------:R-:W-:Y:S01]  /*2460*/  ISETP.GE.OR P0, PT, R7, R6, P0 ;  /* 0x000000060700720c */ /* 0x000fe20000706670 */
[----:B------:R-:W-:-:S04]  /*2470*/  IMAD.HI.U32 R6, R5, R2, RZ ;  /* 0x0000000205067227 */ /* 0x000fc800078e00ff */
[----:B------:R-:W-:Y:S01]  /*2480*/  IMAD R8, R4, R19, R8 ;  /* 0x0000001304087224 */ /* 0x000fe200078e0208 */
[----:B------:R-:W-:-:S04]  /*2490*/  SHF.R.U32.HI R6, RZ, R3, R6 ;  /* 0x00000003ff067219 */ /* 0x000fc80000011606 */
[----:B------:R-:W-:-:S03]  /*24a0*/  SEL R6, R5, R6, !P3 ;  /* 0x0000000605067207 */ /* 0x000fc60005800000 */
[----:B------:R-:W-:-:S04]  /*24b0*/  @!P0 IMAD.HI.U32 R18, R7, R2, RZ ;  /* 0x0000000207128227 */ /* 0x000fc800078e00ff */
[----:B------:R-:W-:Y:S01]  /*24c0*/  IMAD.MOV R2, RZ, RZ, -R6 ;  /* 0x000000ffff027224 */ /* 0x000fe200078e0a06 */
[----:B------:R-:W-:-:S03]  /*24d0*/  @!P0 SHF.R.U32.HI R18, RZ, R3, R18 ;  /* 0x00000003ff128219 */ /* 0x000fc60000011612 */
[----:B------:R-:W-:Y:S01]  /*24e0*/  IMAD R2, R192, R2, R5 ;  /* 0x00000002c0027224 */ /* 0x000fe200078e0205 */
        /* <DEDUP_REMOVED lines=9> */
.L_x_41:
[----:B------:R-:W1:Y:S02]  /*2580*/  LDCU UR8, c[0x0][0xb30] ;  /* 0x00016600ff0877ac */ /* 0x000e640008000800 */
[----:B-1----:R-:W-:-:S09]  /*2590*/  UISETP.NE.AND UP0, UPT, UR8, 0x1, UPT ;  /* 0x000000010800788c */ /* 0x002fd2000bf05270 */
[----:B------:R-:W-:Y:S05]  /*25a0*/  BRA.U UP0, `(.L_x_42) ;  /* 0x0000000100407547 */ /* 0x000fea000b800000 */
[----:B------:R-:W1:Y:S08]  /*25b0*/  LDC.64 R4, c[0x0][0xb10] ;  /* 0x0002c400ff047b82 */ /* 0x000e700000000a00 */
[----:B------:R-:W2:Y:S08]  /*25c0*/  LDC.64 R2, c[0x0][0xb18] ;  /* 0x0002c600ff027b82 */ /* 0x000eb00000000a00 */
[----:B------:R-:W4:Y:S08]  /*25d0*/  LDC R6, c[0x0][0xb20] ;  /* 0x0002c800ff067b82 */ /* 0x000f300000000800 */
[----:B------:R-:W3:Y:S01]  /*25e0*/  LDC R18, c[0x0][0xb0c] ;  /* 0x0002c300ff127b82 */ /* 0x000ee20000000800 */
[----:B-1----:R-:W-:-:S05]  /*25f0*/  IMAD.HI.U32 R4, R11, R4, RZ ;  /* 0x000000040b047227 */ /* 0x002fca00078e00ff */
[----:B------:R-:W-:Y:S01]  /*2600*/  SHF.R.U32.HI R4, RZ, R5, R4 ;  /* 0x00000005ff047219 */ /* 0x000fe20000011604 */
[----:B--2---:R-:W-:Y:S01]  /*2610*/  IMAD.HI.U32 R3, R8, R3, RZ ;  /* 0x0000000308037227 */ /* 0x004fe200078e00ff */
[----:B------:R-:W-:-:S04]  /*2620*/  ISETP.NE.AND P0, PT, R2, 0x1, PT ;  /* 0x000000010200780c */ /* 0x000fc80003f05270 */
[----:B----4-:R-:W-:-:S04]  /*2630*/  SHF.R.U32.HI R3, RZ, R6, R3 ;  /* 0x00000006ff037219 */ /* 0x010fc80000011603 */
[----:B------:R-:W-:Y:S02]  /*2640*/  SEL R3, R8, R3, !P0 ;  /* 0x0000000308037207 */ /* 0x000fe40004000000 */
[----:B---3--:R-:W-:-:S04]  /*2650*/  ISETP.NE.AND P1, PT, R18, 0x1, PT ;  /* 0x000000011200780c */ /* 0x008fc80003f25270 */
[----:B------:R-:W-:-:S05]  /*2660*/  SEL R4, R11, R4, !P1 ;  /* 0x000000040b047207 */ /* 0x000fca0004800000 */
[----:B------:R-:W-:Y:S02]  /*2670*/  IMAD.IADD R5, R3, 0x1, -R4 ;  /* 0x0000000103057824 */ /* 0x000fe400078e0a04 */
[----:B------:R-:W-:Y:S02]  /*2680*/  IMAD.IADD R3, R4, 0x1, -R3 ;  /* 0x0000000104037824 */ /* 0x000fe400078e0a03 */
[----:B------:R-:W-:Y:S02]  /*2690*/  IMAD R11, R5, R18, R11 ;  /* 0x00000012050b7224 */ /* 0x000fe400078e020b */
[----:B------:R-:W-:-:S07]  /*26a0*/  IMAD R8, R3, R2, R8 ;  /* 0x0000000203087224 */ /* 0x000fce00078e0208 */
.L_x_42:
[----:B------:R-:W-:Y:S01]  /*26b0*/  VIADD R14, R14, 0x1 ;  /* 0x000000010e0e7836 */ /* 0x000fe20000000000 */
[----:B------:R-:W-:Y:S01]  /*26c0*/  UPLOP3.LUT UP5, UPT, UPT, UPT, UPT, 0x80, 0x8 ;  /* 0x000000000008789c */ /* 0x000fe20003faf070 */
[----:B------:R-:W-:Y:S02]  /*26d0*/  IMAD.IADD R19, R11, 0x1, R210 ;  /* 0x000000010b137824 */ /* 0x000fe400078e02d2 */
[----:B------:R-:W-:Y:S01]  /*26e0*/  IMAD.IADD R18, R8, 0x1, R139 ;  /* 0x0000000108127824 */ /* 0x000fe200078e028b */
[----:B------:R-:W-:-:S04]  /*26f0*/  ISETP.NE.AND P0, PT, R14, 0x2, PT ;  /* 0x000000020e00780c */ /* 0x000fc80003f05270 */
[----:B------:R-:W-:Y:S02]  /*2700*/  SEL R2, RZ, 0x1, P0 ;  /* 0x00000001ff027807 */ /* 0x000fe40000000000 */
[----:B------:R-:W-:Y:S02]  /*2710*/  SEL R14, R14, RZ, P0 ;  /* 0x000000ff0e0e7207 */ /* 0x000fe40000000000 */
[----:B------:R-:W-:Y:S01]  /*2720*/  LOP3.LUT R13, R13, R2, RZ, 0x3c, !PT ;  /* 0x000000020d0d7212 */ /* 0x000fe200078e3cff */
[----:B------:R-:W-:Y:S06]  /*2730*/  @P2 BRA `(.L_x_43) ;  /* 0xfffffff000542947 */ /* 0x000fec000383ffff */
[----:B------:R-:W-:Y:S01]  /*2740*/  UIADD3 UR4, UPT, UPT, UR4, 0x80, URZ ;  /* 0x0000008004047890 */ /* 0x000fe2000fffe0ff */
[----:B------:R-:W-:-:S03]  /*2750*/  SHF.L.U32 R3, R15, 0x1f, RZ ;  /* 0x0000001f0f037819 */ /* 0x000fc600000006ff */
[----:B------:R-:W-:-:S09]  /*2760*/  ULEA UR5, UR13, UR4, 0x3 ;  /* 0x000000040d057291 */ /* 0x000fd2000f8e18ff */
[----:B------:R-:W1:Y:S02]  /*2770*/  SYNCS.PHASECHK.TRANS64.TRYWAIT P0, [UR5], R3 ;  /* 0x00000003ff0075a7 */ /* 0x000e640008001105 */
[----:B-1----:R-:W-:Y:S05]  /*2780*/  @!P0 BRA `(.L_x_44) ;  /* 0x000000bc00348947 */ /* 0x002fea0003800000 */
.L_x_141:
[----:B------:R-:W-:-:S04]  /*2790*/  UIADD3 UR6, UPT, UPT, UR13, 0x1, URZ ;  /* 0x000000010d067890 */ /* 0x000fc8000fffe0ff */
[----:B------:R-:W-:-:S04]  /*27a0*/  UISETP.NE.AND UP0, UPT, UR6, 0x10, UPT ;  /* 0x000000100600788c */ /* 0x000fc8000bf05270 */
[----:B------:R-:W-:Y:S02]  /*27b0*/  USEL UR7, URZ, 0x1, UP0 ;  /* 0x00000001ff077887 */ /* 0x000fe40008000000 */
[----:B------:R-:W-:-:S04]  /*27c0*/  USEL UR6, UR6, URZ, UP0 ;  /* 0x000000ff06067287 */ /* 0x000fc80008000000 */
[----:B------:R-:W-:Y:S01]  /*27d0*/  ULEA UR5, UR6, UR4, 0x3 ;  /* 0x0000000406057291 */ /* 0x000fe2000f8e18ff */
[----:B------:R-:W-:-:S04]  /*27e0*/  LOP3.LUT R2, R15, UR7, RZ, 0x3c, !PT ;  /* 0x000000070f027c12 */ /* 0x000fc8000f8e3cff */
[----:B-1----:R-:W-:-:S04]  /*27f0*/  SHF.L.U32 R3, R2, 0x1f, RZ ;  /* 0x0000001f02037819 */ /* 0x002fc800000006ff */
[----:B------:R-:W1:Y:S02]  /*2800*/  SYNCS.PHASECHK.TRANS64.TRYWAIT P0, [UR5], R3 ;  /* 0x00000003ff0075a7 */ /* 0x000e640008001105 */
[----:B-1----:R-:W-:Y:S05]  /*2810*/  @!P0 BRA `(.L_x_45) ;  /* 0x000000bc00288947 */ /* 0x002fea0003800000 */
.L_x_143:
        /* <DEDUP_REMOVED lines=9> */
.L_x_145:
        /* <DEDUP_REMOVED lines=9> */
.L_x_147:
        /* <DEDUP_REMOVED lines=9> */
.L_x_149:
        /* <DEDUP_REMOVED lines=9> */
.L_x_151:
        /* <DEDUP_REMOVED lines=9> */
.L_x_153:
        /* <DEDUP_REMOVED lines=9> */
.L_x_155:
        /* <DEDUP_REMOVED lines=9> */
.L_x_157:
        /* <DEDUP_REMOVED lines=9> */
.L_x_159:
        /* <DEDUP_REMOVED lines=9> */
.L_x_161:
        /* <DEDUP_REMOVED lines=9> */
.L_x_163:
        /* <DEDUP_REMOVED lines=9> */
.L_x_165:
        /* <DEDUP_REMOVED lines=9> */
.L_x_167:
        /* <DEDUP_REMOVED lines=9> */
.L_x_169:
[----:B------:R-:W-:-:S04]  /*2f70*/  UIADD3 UR6, UPT, UPT, UR6, 0x1, URZ ;  /* 0x0000000106067890 */ /* 0x000fc8000fffe0ff */
[----:B------:R-:W-:-:S04]  /*2f80*/  UISETP.NE.AND UP0, UPT, UR6, 0x10, UPT ;  /* 0x000000100600788c */ /* 0x000fc8000bf05270 */
[----:B------:R-:W-:Y:S02]  /*2f90*/  USEL UR5, URZ, 0x1, UP0 ;  /* 0x00000001ff057887 */ /* 0x000fe40008000000 */
[----:B------:R-:W-:-:S04]  /*2fa0*/  USEL UR6, UR6, URZ, UP0 ;  /* 0x000000ff06067287 */ /* 0x000fc80008000000 */
[----:B------:R-:W-:Y:S01]  /*2fb0*/  ULEA UR6, UR6, UR4, 0x3 ;  /* 0x0000000406067291 */ /* 0x000fe2000f8e18ff */
[----:B-1----:R-:W-:-:S04]  /*2fc0*/  LOP3.LUT R3, R2, UR5, RZ, 0x3c, !PT ;  /* 0x0000000502037c12 */ /* 0x002fc8000f8e3cff */
[----:B------:R-:W-:Y:S01]  /*2fd0*/  SHF.L.U32 R3, R3, 0x1f, RZ ;  /* 0x0000001f03037819 */ /* 0x000fe200000006ff */
[----:B---3--:R-:W-:-:S07]  /*2fe0*/  IMAD.U32 R0, RZ, RZ, UR6 ;  /* 0x00000006ff007e24 */ /* 0x008fce000f8e00ff */
.L_x_59:
[----:B-1----:R1:W2:Y:S02]  /*2ff0*/  SYNCS.PHASECHK.TRANS64.TRYWAIT P0, [R0+URZ], R3 ;  /* 0x00000003000075a7 */ /* 0x0022a400080011ff */
[----:B--2---:R-:W-:Y:S05]  /*3000*/  @!P0 NANOSLEEP.SYNCS 0x989680 ;  /* 0x009896800000895d */ /* 0x004fea0003900000 */
[----:B------:R-:W2:Y:S02]  /*3010*/  @!P0 SYNCS.PHASECHK.TRANS64 P0, [R0+URZ], R3 ;  /* 0x00000003000085a7 */ /* 0x000ea400080010ff */
[----:B--2---:R-:W-:Y:S05]  /*3020*/  @P0 EXIT ;  /* 0x000000000000094d */ /* 0x004fea0003800000 */
[----:B------:R-:W-:Y:S05]  /*3030*/  BRA `(.L_x_59) ;  /* 0xfffffffc00ec7947 */ /* 0x000fea000383ffff */
.L_x_23:
[----:B------:R-:W-:-:S04]  /*3040*/  UISETP.NE.AND UP1, UPT, UR37, URZ, UPT ;  /* 0x000000ff2500728c */ /* 0x000fc8000bf25270 */
[----:B------:R-:W-:-:S09]  /*3050*/  UISETP.NE.OR UP1, UPT, UR10, 0x1, UP1 ;  /* 0x000000010a00788c */ /* 0x000fd20008f25670 */
[----:B------:R-:W-:Y:S05]  /*3060*/  BRA.U UP1, `(.L_x_60) ;  /* 0x00000005014c7547 */ /* 0x000fea000b800000 */
[----:B------:R-:W-:Y:S01]  /*3070*/  HFMA2 R11, -RZ, RZ, 0, 0 ;  /* 0x00000000ff0b7431 */ /* 0x000fe200000001ff */
[----:B------:R-:W-:Y:S01]  /*3080*/  ISETP.GE.U32.AND P2, PT, R10, 0x2, PT ;  /* 0x000000020a00780c */ /* 0x000fe20003f46070 */
[----:B------:R-:W-:Y:S01]  /*3090*/  IMAD.MOV.U32 R12, RZ, RZ, 0x1 ;  /* 0x00000001ff0c7424 */ /* 0x000fe200078e00ff */
[----:B------:R-:W-:Y:S01]  /*30a0*/  CS2R R8, SRZ ;  /* 0x0000000000087805 */ /* 0x000fe2000001ff00 */
[----:B------:R-:W-:Y:S01]  /*30b0*/  IMAD.MOV.U32 R3, RZ, RZ, RZ ;  /* 0x000000ffff037224 */ /* 0x000fe200078e00ff */
[----:B------:R-:W-:Y:S01]  /*30c0*/  UMOV UR4, 0x400 ;  /* 0x0000040000047882 */ /* 0x000fe20000000000 */
[----:B------:R-:W-:Y:S01]  /*30d0*/  UMOV UR6, URZ ;  /* 0x000000ff00067c82 */ /* 0x000fe20008000000 */
[----:B------:R-:W-:-:S12]  /*30e0*/  ULEA UR37, UR37, UR4, 0x18 ;  /* 0x0000000425257291 */ /* 0x000fd8000f8ec0ff */
.L_x_64:
[----:B------:R-:W-:Y:S02]  /*30f0*/  LEA R0, R3, UR37, 0x3 ;  /* 0x0000002503007c11 */ /* 0x000fe4000f8e18ff */
[----:B------:R-:W-:-:S03]  /*3100*/  SHF.L.U32 R5, R8, 0x1f, RZ ;  /* 0x0000001f08057819 */ /* 0x000fc600000006ff */
[----:B------:R-:W-:Y:S01]  /*3110*/  VIADD R4, R0, 0x1a0 ;  /* 0x000001a000047836 */ /* 0x000fe20000000000 */
[----:B------:R-:W1:Y:S02]  /*3120*/  SYNCS.PHASECHK.TRANS64.TRYWAIT P0, [R0+URZ+0x190], R5 ;  /* 0x00019005000075a7 */ /* 0x000e6400080011ff */
[----:B-1----:R-:W-:Y:S05]  /*3130*/  @!P0 BRA `(.L_x_61) ;  /* 0x000000b800308947 */ /* 0x002fea0003800000 */
.L_x_170:
[----:B------:R-:W-:Y:S01]  /*3140*/  ULEA UR5, UR6, UR37, 0x3 ;  /* 0x0000002506057291 */ /* 0x000fe2000f8e18ff */
[----:B------:R-:W-:Y:S01]  /*3150*/  PRMT R4, RZ, 0x654, R4 ;  /* 0x00000654ff047816 */ /* 0x000fe20000000004 */
[----:B-1----:R-:W-:Y:S01]  /*3160*/  @!P2 IMAD.MOV.U32 R5, RZ, RZ, 0x10 ;  /* 0x00000010ff05a424 */ /* 0x002fe200078e00ff */
[----:B------:R-:W-:Y:S01]  /*3170*/  SHF.L.U32 R7, R12, 0x1f, RZ ;  /* 0x0000001f0c077819 */ /* 0x000fe200000006ff */
[----:B------:R-:W-:Y:S01]  /*3180*/  UIADD3 UR4, UPT, UPT, UR5, 0x130, URZ ;  /* 0x0000013005047890 */ /* 0x000fe2000fffe0ff */
[----:B------:R1:W-:Y:S05]  /*3190*/  SYNCS.ARRIVE.TRANS64.RED.A1T0 RZ, [R4+URZ], RZ ;  /* 0x000000ff04ff79a7 */ /* 0x0003ea00081004ff */
[----:B------:R-:W-:Y:S01]  /*31a0*/  IMAD.U32 R13, RZ, RZ, UR4 ;  /* 0x00000004ff0d7e24 */ /* 0x000fe2000f8e00ff */
[----:B------:R-:W2:Y:S04]  /*31b0*/  SYNCS.PHASECHK.TRANS64.TRYWAIT P0, [UR5+0x140], R7 ;  /* 0x00014007ff0075a7 */ /* 0x000ea80008001105 */
[----:B------:R-:W-:Y:S01]  /*31c0*/  PRMT R13, R10, 0x654, R13 ;  /* 0x000006540a0d7816 */ /* 0x000fe2000000000d */
[----:B-12---:R-:W-:Y:S06]  /*31d0*/  @!P0 BRA `(.L_x_62) ;  /* 0x000000b8001c8947 */ /* 0x006fec0003800000 */
.L_x_172:
[----:B------:R-:W-:Y:S01]  /*31e0*/  ULEA UR4, UR6, UR37, 0x4 ;  /* 0x0000002506047291 */ /* 0x000fe2000f8e20ff */
[----:B------:R-:W-:Y:S01]  /*31f0*/  SEL R2, R13, R2, !P2 ;  /* 0x000000020d027207 */ /* 0x000fe20005000000 */
[----:B------:R-:W-:Y:S01]  /*3200*/  UIADD3 UR5, UPT, UPT, UR5, 0x130, URZ ;  /* 0x0000013005057890 */ /* 0x000fe2000fffe0ff */
[----:B-1----:R-:W-:Y:S01]  /*3210*/  LEA R0, R11, UR37, 0x3 ;  /* 0x000000250b007c11 */ /* 0x002fe2000f8e18ff */
[----:B------:R-:W-:Y:S01]  /*3220*/  UIADD3 UR4, UPT, UPT, UR4, 0x1c0, URZ ;  /* 0x000001c004047890 */ /* 0x000fe2000fffe0ff */
[----:B------:R1:W-:Y:S01]  /*3230*/  @!P2 SYNCS.ARRIVE.TRANS64.RED RZ, [R2+URZ], R5 ;  /* 0x0000000502ffa9a7 */ /* 0x0003e200080004ff */
[----:B------:R-:W-:Y:S01]  /*3240*/  UIADD3 UR6, UPT, UPT, UR6, 0x1, URZ ;  /* 0x0000000106067890 */ /* 0x000fe2000fffe0ff */
[----:B------:R-:W-:-:S03]  /*3250*/  VIADD R3, R3, 0x1 ;  /* 0x0000000103037836 */ /* 0x000fc60000000000 */
[----:B------:R-:W-:Y:S02]  /*3260*/  UISETP.NE.AND UP0, UPT, UR6, 0x2, UPT ;  /* 0x000000020600788c */ /* 0x000fe4000bf05270 */
[----:B------:R-:W-:Y:S01]  /*3270*/  ISETP.NE.AND P0, PT, R3, 0x2, PT ;  /* 0x000000020300780c */ /* 0x000fe20003f05270 */
[----:B------:R-:W-:Y:S06]  /*3280*/  UGETNEXTWORKID.BROADCAST [UR4], [UR5] ;  /* 0x00000000040073ca */ /* 0x000fec0008000100 */
[----:B------:R-:W-:Y:S02]  /*3290*/  USEL UR4, URZ, 0x1, UP0 ;  /* 0x00000001ff047887 */ /* 0x000fe40008000000 */
[----:B------:R-:W-:-:S04]  /*32a0*/  USEL UR6, UR6, URZ, UP0 ;  /* 0x000000ff06067287 */ /* 0x000fc80008000000 */
[----:B------:R-:W-:Y:S02]  /*32b0*/  LOP3.LUT R12, R12, UR4, RZ, 0x3c, !PT ;  /* 0x000000040c0c7c12 */ /* 0x000fe4000f8e3cff */
[----:B-1----:R-:W-:-:S04]  /*32c0*/  SHF.L.U32 R5, R9, 0x1f, RZ ;  /* 0x0000001f09057819 */ /* 0x002fc800000006ff */
[----:B------:R-:W1:Y:S02]  /*32d0*/  SYNCS.PHASECHK.TRANS64.TRYWAIT P1, [R0+URZ+0x130], R5 ;  /* 0x00013005000075a7 */ /* 0x000e6400080211ff */
[----:B-1----:R-:W-:Y:S05]  /*32e0*/  @!P1 BRA `(.L_x_63) ;  /* 0x000000b400f09947 */ /* 0x002fea0003800000 */
.L_x_173:
[----:B------:R-:W-:Y:S01]  /*32f0*/  LEA R4, R11, UR37, 0x4 ;  /* 0x000000250b047c11 */ /* 0x000fe2000f8e20ff */
[----:B-1----:R-:W-:Y:S01]  /*3300*/  VIADD R0, R0, 0x140 ;  /* 0x0000014000007836 */ /* 0x002fe20000000000 */
[----:B------:R-:W-:Y:S01]  /*3310*/  SEL R3, R3, RZ, P0 ;  /* 0x000000ff03037207 */ /* 0x000fe20000000000 */
[----:B------:R-:W-:-:S03]  /*3320*/  VIADD R11, R11, 0x1 ;  /* 0x000000010b0b7836 */ /* 0x000fc60000000000 */
[----:B------:R-:W1:Y:S01]  /*3330*/  LDS.128 R4, [R4+0x1c0] ;  /* 0x0001c00004047984 */ /* 0x000e620000000c00 */
[----:B------:R-:W-:Y:S02]  /*3340*/  PRMT R0, RZ, 0x654, R0 ;  /* 0x00000654ff007816 */ /* 0x000fe40000000000 */
[C---:B------:R-:W-:Y:S01]  /*3350*/  ISETP.NE.AND P1, PT, R11.reuse, 0x2, PT ;  /* 0x000000020b00780c */ /* 0x040fe20003f25270 */
[----:B------:R-:W-:Y:S01]  /*3360*/  @!PT LDS RZ, [RZ] ;  /* 0x00000000fffff984 */ /* 0x000fe20000000800 */
[----:B------:R-:W-:Y:S01]  /*3370*/  @!PT LDS RZ, [RZ] ;  /* 0x00000000fffff984 */ /* 0x000fe20000000800 */
[----:B------:R-:W-:Y:S01]  /*3380*/  @!PT LDS RZ, [RZ] ;  /* 0x00000000fffff984 */ /* 0x000fe20000000800 */
[----:B------:R-:W-:Y:S01]  /*3390*/  @!PT LDS RZ, [RZ] ;  /* 0x00000000fffff984 */ /* 0x000fe20000000800 */
[----:B------:R2:W-:Y:S06]  /*33a0*/  MEMBAR.ALL.CTA ;  /* 0x0000000000007992 */ /* 0x0005ec0000008000 */
[----:B--2---:R-:W2:Y:S01]  /*33b0*/  FENCE.VIEW.ASYNC.S ;  /* 0x00000000000073c6 */ /* 0x004ea20000000000 */
[----:B------:R-:W-:Y:S01]  /*33c0*/  SEL R11, R11, RZ, P1 ;  /* 0x000000ff0b0b7207 */ /* 0x000fe20000800000 */
[----:B--2---:R2:W-:Y:S01]  /*33d0*/  SYNCS.ARRIVE.TRANS64.RED.A1T0 RZ, [R0+URZ], RZ ;  /* 0x000000ff00ff79a7 */ /* 0x0045e200081004ff */
[----:B-1----:R-:W-:-:S02]  /*33e0*/  LOP3.LUT P3, RZ, R6, 0x1, RZ, 0xc0, !PT ;  /* 0x0000000106ff7812 */ /* 0x002fc4000786c0ff */
[----:B------:R-:W-:-:S04]  /*33f0*/  SEL R5, RZ, 0x1, P0 ;  /* 0x00000001ff057807 */ /* 0x000fc80000000000 */
[----:B------:R-:W-:Y:S02]  /*3400*/  LOP3.LUT R8, R8, R5, RZ, 0x3c, !PT ;  /* 0x0000000508087212 */ /* 0x000fe400078e3cff */
[----:B--2---:R-:W-:-:S04]  /*3410*/  SEL R0, RZ, 0x1, P1 ;  /* 0x00000001ff007807 */ /* 0x004fc80000800000 */
[----:B------:R-:W-:Y:S01]  /*3420*/  LOP3.LUT R9, R9, R0, RZ, 0x3c, !PT ;  /* 0x0000000009097212 */ /* 0x000fe200078e3cff */
[----:B------:R-:W-:Y:S06]  /*3430*/  @P3 BRA `(.L_x_64) ;  /* 0xfffffffc002c3947 */ /* 0x000fec000383ffff */
[----:B------:R-:W-:Y:S01]  /*3440*/  ULEA UR5, UR6, UR37, 0x3 ;  /* 0x0000002506057291 */ /* 0x000fe2000f8e18ff */
[----:B------:R-:W-:-:S08]  /*3450*/  SHF.L.U32 R3, R12, 0x1f, RZ ;  /* 0x0000001f0c037819 */ /* 0x000fd000000006ff */
[----:B------:R-:W1:Y:S02]  /*3460*/  SYNCS.PHASECHK.TRANS64 P0, [UR5+0x140], R3 ;  /* 0x00014003ff0075a7 */ /* 0x000e640008001005 */
[----:B-1----:R-:W-:Y:S05]  /*3470*/  @P0 BRA `(.L_x_65) ;  /* 0x0000000000080947 */ /* 0x002fea0003800000 */
[----:B------:R-:W1:Y:S02]  /*3480*/  SYNCS.PHASECHK.TRANS64.TRYWAIT P0, [UR5+0x140], R3 ;  /* 0x00014003ff0075a7 */ /* 0x000e640008001105 */
[----:B-1----:R-:W-:Y:S05]  /*3490*/  @!P0 BRA `(.L_x_66) ;  /* 0x000000b400988947 */ /* 0x002fea0003800000 */
.L_x_65:
[----:B------:R-:W-:-:S04]  /*34a0*/  UIADD3 UR4, UPT, UPT, UR6, 0x1, URZ ;  /* 0x0000000106047890 */ /* 0x000fc8000fffe0ff */
[----:B------:R-:W-:-:S04]  /*34b0*/  UISETP.NE.AND UP0, UPT, UR4, 0x2, UPT ;  /* 0x000000020400788c */ /* 0x000fc8000bf05270 */
[----:B------:R-:W-:Y:S02]  /*34c0*/  USEL UR7, URZ, 0x1, UP0 ;  /* 0x00000001ff077887 */ /* 0x000fe40008000000 */
[----:B------:R-:W-:-:S04]  /*34d0*/  USEL UR4, UR4, URZ, UP0 ;  /* 0x000000ff04047287 */ /* 0x000fc80008000000 */
[----:B------:R-:W-:Y:S01]  /*34e0*/  ULEA UR4, UR4, UR37, 0x3 ;  /* 0x0000002504047291 */ /* 0x000fe2000f8e18ff */
[----:B-1----:R-:W-:-:S04]  /*34f0*/  LOP3.LUT R3, R12, UR7, RZ, 0x3c, !PT ;  /* 0x000000070c037c12 */ /* 0x002fc8000f8e3cff */
[----:B------:R-:W-:-:S04]  /*3500*/  SHF.L.U32 R0, R3, 0x1f, RZ ;  /* 0x0000001f03007819 */ /* 0x000fc800000006ff */
[----:B------:R-:W1:Y:S02]  /*3510*/  SYNCS.PHASECHK.TRANS64 P0, [UR4+0x140], R0 ;  /* 0x00014000ff0075a7 */ /* 0x000e640008001004 */
[----:B-1----:R-:W-:Y:S05]  /*3520*/  @P0 EXIT ;  /* 0x000000000000094d */ /* 0x002fea0003800000 */
[----:B------:R-:W-:Y:S02]  /*3530*/  SHF.L.U32 R3, R3, 0x1f, RZ ;  /* 0x0000001f03037819 */ /* 0x000fe400000006ff */
[----:B------:R-:W-:-:S07]  /*3540*/  MOV R0, UR4 ;  /* 0x0000000400007c02 */ /* 0x000fce0008000f00 */
.L_x_67:
[----:B-1----:R1:W2:Y:S02]  /*3550*/  SYNCS.PHASECHK.TRANS64.TRYWAIT P0, [R0+URZ+0x140], R3 ;  /* 0x00014003000075a7 */ /* 0x0022a400080011ff */
[----:B--2---:R-:W-:Y:S05]  /*3560*/  @!P0 NANOSLEEP.SYNCS 0x989680 ;  /* 0x009896800000895d */ /* 0x004fea0003900000 */
[----:B------:R-:W2:Y:S02]  /*3570*/  @!P0 SYNCS.PHASECHK.TRANS64 P0, [R0+URZ+0x140], R3 ;  /* 0x00014003000085a7 */ /* 0x000ea400080010ff */
[----:B--2---:R-:W-:Y:S05]  /*3580*/  @P0 EXIT ;  /* 0x000000000000094d */ /* 0x004fea0003800000 */
[----:B------:R-:W-:Y:S05]  /*3590*/  BRA `(.L_x_67) ;  /* 0xfffffffc00ec7947 */ /* 0x000fea000383ffff */
.L_x_60:
[----:B------:R-:W-:Y:S05]  /*35a0*/  BRA.U UP4, `(.L_x_68) ;  /* 0x0000001104a07547 */ /* 0x000fea000b800000 */
[----:B------:R-:W-:Y:S01]  /*35b0*/  UMOV UR6, 0x40 ;  /* 0x0000004000067882 */ /* 0x000fe20000000000 */
[----:B------:R-:W-:Y:S01]  /*35c0*/  NOP ;  /* 0x0000000000007918 */ /* 0x000fe20000000000 */
[----:B------:R-:W-:Y:S01]  /*35d0*/  ULEA UR6, UR37, UR6, 0x18 ;  /* 0x0000000625067291 */ /* 0x000fe2000f8ec0ff */
[----:B------:R-:W-:Y:S02]  /*35e0*/  UMOV UR7, 0x400 ;  /* 0x0000040000077882 */ /* 0x000fe40000000000 */
[----:B------:R-:W-:-:S06]  /*35f0*/  ULEA UR37, UR37, UR7, 0x18 ;  /* 0x0000000725257291 */ /* 0x000fcc000f8ec0ff */
[----:B------:R-:W1:Y:S02]  /*3600*/  LDS.U8 R2, [UR6+0x1c] ;  /* 0x00001c06ff027984 */ /* 0x000e640008000000 */
[----:B-1----:R-:W-:-:S13]  /*3610*/  ISETP.NE.AND P0, PT, R2, RZ, PT ;  /* 0x000000ff0200720c */ /* 0x002fda0003f05270 */
[----:B------:R-:W-:Y:S05]  /*3620*/  @P0 BRA `(.L_x_69) ;  /* 0x0000000400080947 */ /* 0x000fea0003800000 */
[----:B------:R-:W-:Y:S02]  /*3630*/  UISETP.NE.U32.AND UP0, UPT, UR5, 0x1, UPT ;  /* 0x000000010500788c */ /* 0x000fe4000bf05070 */
[----:B------:R-:W-:-:S07]  /*3640*/  UIADD3 UR8, UPT, UPT, UR6, 0x8, URZ ;  /* 0x0000000806087890 */ /* 0x000fce000fffe0ff */
[----:B------:R-:W-:Y:S05]  /*3650*/  BRA.U !UP0, `(.L_x_70) ;  /* 0x00000001089c7547 */ /* 0x000fea000b800000 */
[----:B------:R-:W-:Y:S01]  /*3660*/  ELECT P0, URZ, PT ;  /* 0x0000000000ff782f */ /* 0x000fe20003800000 */
[----:B------:R-:W-:-:S12]  /*3670*/  BSSY B0, `(.L_x_70) ;  /* 0x0000025000007945 */ /* 0x000fd80003800000 */
[----:B------:R-:W-:Y:S05]  /*3680*/  @!P0 BRA `(.L_x_71) ;  /* 0x00000000008c8947 */ /* 0x000fea0003800000 */
[----:B------:R-:W-:-:S05]  /*3690*/  UMOV UR7, 0x10 ;  /* 0x0000001000077882 */ /* 0x000fca0000000000 */
[----:B------:R-:W-:Y:S04]  /*36a0*/  DEPBAR.LE SB1, 0x36 ;  /* 0x00009d800000791a */ /* 0x000fe80000000000 */
[----:B------:R-:W1:Y:S02]  /*36b0*/  UTCATOMSWS.2CTA.FIND_AND_SET.ALIGN UP1, UR7, UR7 ;  /* 0x00000007000775e3 */ /* 0x000e640008220800 */
[----:B-1----:R-:W-:Y:S01]  /*36c0*/  MOV R11, UR7 ;  /* 0x00000007000b7c02 */ /* 0x002fe20008000f00 */
[----:B------:R-:W-:Y:S06]  /*36d0*/  BRA.U UP1, `(.L_x_72) ;  /* 0x0000000101187547 */ /* 0x000fec000b800000 */
.L_x_73:
[----:B------:R-:W-:Y:S05]  /*36e0*/  NANOSLEEP 0x64 ;  /* 0x000000640000795d */ /* 0x000fea0003800000 */
[----:B------:R-:W-:-:S05]  /*36f0*/  UMOV UR7, 0x10 ;  /* 0x0000001000077882 */ /* 0x000fca0000000000 */
[----:B------:R-:W-:Y:S04]  /*3700*/  DEPBAR.LE SB1, 0x36 ;  /* 0x00009d800000791a */ /* 0x000fe80000000000 */
[----:B------:R-:W1:Y:S02]  /*3710*/  UTCATOMSWS.2CTA.FIND_AND_SET.ALIGN UP1, UR7, UR7 ;  /* 0x00000007000775e3 */ /* 0x000e640008220800 */
[----:B-1----:R-:W-:Y:S01]  /*3720*/  MOV R11, UR7 ;  /* 0x00000007000b7c02 */ /* 0x002fe20008000f00 */
[----:B------:R-:W-:Y:S05]  /*3730*/  BRA.U !UP1, `(.L_x_73) ;  /* 0xfffffffd09e87547 */ /* 0x000fea000b83ffff */
.L_x_72:
[----:B------:R-:W1:Y:S01]  /*3740*/  LDS R5, [UR6+0x10] ;  /* 0x00001006ff057984 */ /* 0x000e620008000800 */
[----:B------:R-:W-:Y:S01]  /*3750*/  IMAD.U32 R3, RZ, RZ, UR37 ;  /* 0x00000025ff037e24 */ /* 0x000fe2000f8e00ff */
[----:B------:R-:W-:-:S03]  /*3760*/  MOV R2, UR4 ;  /* 0x0000000400027c02 */ /* 0x000fc60008000f00 */
[----:B------:R-:W-:Y:S01]  /*3770*/  VIADD R3, R3, 0x1e0 ;  /* 0x000001e003037836 */ /* 0x000fe20000000000 */
[----:B-1----:R-:W-:-:S04]  /*3780*/  SHF.L.U32 R5, R5, 0x1f, RZ ;  /* 0x0000001f05057819 */ /* 0x002fc800000006ff */
[----:B------:R-:W1:Y:S02]  /*3790*/  SYNCS.PHASECHK.TRANS64.TRYWAIT P0, [UR6+0x8], R5 ;  /* 0x00000805ff0075a7 */ /* 0x000e640008001106 */
[----:B-1----:R-:W-:Y:S05]  /*37a0*/  @P0 BRA `(.L_x_74) ;  /* 0x0000000000080947 */ /* 0x002fea0003800000 */
[----:B------:R-:W1:Y:S02]  /*37b0*/  SYNCS.PHASECHK.TRANS64.TRYWAIT P0, [UR6+0x8], R5 ;  /* 0x00000805ff0075a7 */ /* 0x000e640008001106 */
[----:B-1----:R-:W-:Y:S05]  /*37c0*/  @!P0 BRA `(.L_x_75) ;  /* 0x000000b000e48947 */ /* 0x002fea0003800000 */
.L_x_74:
[----:B-1----:R-:W-:Y:S01]  /*37d0*/  HFMA2 R4, -RZ, RZ, 0, 5.9604644775390625e-08 ;  /* 0x00000001ff047431 */ /* 0x002fe200000001ff */
[----:B------:R-:W-:Y:S01]  /*37e0*/  UPRMT UR7, UR4, 0x654, UR8 ;  /* 0x0000065404077896 */ /* 0x000fe20008000008 */
[----:B------:R-:W-:Y:S01]  /*37f0*/  IMAD.MOV.U32 R6, RZ, RZ, 0xffff ;  /* 0x0000ffffff067424 */ /* 0x000fe200078e00ff */
[----:B------:R-:W-:Y:S01]  /*3800*/  PRMT R2, R2, 0x654, R3 ;  /* 0x0000065402027816 */ /* 0x000fe20000000003 */
[----:B------:R-:W-:Y:S02]  /*3810*/  IMAD.MOV.U32 R5, RZ, RZ, 0x4 ;  /* 0x00000004ff057424 */ /* 0x000fe400078e00ff */
[----:B------:R-:W-:Y:S01]  /*3820*/  IMAD.SHL.U32 R9, R11, 0x20, RZ ;  /* 0x000000200b097824 */ /* 0x000fe200078e00ff */
[----:B------:R-:W-:Y:S02]  /*3830*/  MOV R3, UR7 ;  /* 0x0000000700037c02 */ /* 0x000fe40008000f00 */
[-C--:B------:R-:W-:Y:S01]  /*3840*/  SHF.L.U32 R7, R6, R11.reuse, RZ ;  /* 0x0000000b06077219 */ /* 0x080fe200000006ff */
[----:B------:R1:W-:Y:S01]  /*3850*/  SYNCS.ARRIVE.TRANS64.RED RZ, [UR7], R5 ;  /* 0x00000005ffff79a7 */ /* 0x0003e20008000407 */
[----:B------:R-:W-:Y:S01]  /*3860*/  SHF.L.U32 R6, R4, R11, RZ ;  /* 0x0000000b04067219 */ /* 0x000fe200000006ff */
[----:B------:R1:W-:Y:S04]  /*3870*/  STS [UR37+0x1e0], R9 ;  /* 0x0001e009ff007988 */ /* 0x0003e80008000825 */
[----:B------:R1:W-:Y:S04]  /*3880*/  STAS [R2.64], R11 ;  /* 0x0000000b02007dbd */ /* 0x0003e8000c0008ff */
[----:B------:R1:W-:Y:S04]  /*3890*/  ATOMS.OR RZ, [UR6+0x14], R7 ;  /* 0x00001407ffff798c */ /* 0x0003e8000b000006 */
[----:B------:R1:W-:Y:S04]  /*38a0*/  ATOMS.OR RZ, [UR6+0x18], R6 ;  /* 0x00001806ffff798c */ /* 0x0003e8000b000006 */
[----:B------:R1:W-:Y:S02]  /*38b0*/  ATOMS.XOR RZ, [UR6+0x10], R4 ;  /* 0x00001004ffff798c */ /* 0x0003e4000b800006 */
.L_x_71:
[----:B------:R-:W-:Y:S05]  /*38c0*/  BSYNC B0 ;  /* 0x0000000000007941 */ /* 0x000fea0003800000 */
.L_x_70:
[----:B------:R-:W-:Y:S05]  /*38d0*/  BRA.U UP0, `(.L_x_76) ;  /* 0x00000001006c7547 */ /* 0x000fea000b800000 */
[----:B------:R-:W-:-:S03]  /*38e0*/  UMOV UR7, 0xffffffff ;  /* 0xffffffff00077882 */ /* 0x000fc60000000000 */
[----:B------:R-:W-:Y:S05]  /*38f0*/  BRA.DIV UR7, `(.L_x_77) ;  /* 0x000000b207b07947 */ /* 0x000fea000b800000 */
[----:B------:R-:W-:-:S13]  /*3900*/  ELECT P6, URZ, PT ;  /* 0x0000000000ff782f */ /* 0x000fda00038c0000 */
.L_x_177:
[----:B------:R-:W-:Y:S05]  /*3910*/  @!P6 BRA `(.L_x_76) ;  /* 0x00000000005ce947 */ /* 0x000fea0003800000 */
[----:B-1----:R-:W1:Y:S02]  /*3920*/  LDS R3, [UR6+0x10] ;  /* 0x00001006ff037984 */ /* 0x002e640008000800 */
[----:B-1----:R-:W-:-:S04]  /*3930*/  SHF.L.U32 R3, R3, 0x1f, RZ ;  /* 0x0000001f03037819 */ /* 0x002fc800000006ff */
[----:B------:R-:W1:Y:S02]  /*3940*/  SYNCS.PHASECHK.TRANS64.TRYWAIT P0, [UR6+0x8], R3 ;  /* 0x00000803ff0075a7 */ /* 0x000e640008001106 */
[----:B-1----:R-:W-:Y:S05]  /*3950*/  @P0 BRA `(.L_x_78) ;  /* 0x0000000000080947 */ /* 0x002fea0003800000 */
[----:B------:R-:W1:Y:S02]  /*3960*/  SYNCS.PHASECHK.TRANS64.TRYWAIT P0, [UR6+0x8], R3 ;  /* 0x00000803ff0075a7 */ /* 0x000e640008001106 */
[----:B-1----:R-:W-:Y:S05]  /*3970*/  @!P0 BRA `(.L_x_79) ;  /* 0x000000b000b08947 */ /* 0x002fea0003800000 */
.L_x_78:
[----:B------:R-:W2:Y:S01]  /*3980*/  LDS R5, [UR37+0x1e0] ;  /* 0x0001e025ff057984 */ /* 0x000ea20008000800 */
[----:B-1----:R-:W-:Y:S02]  /*3990*/  HFMA2 R2, -RZ, RZ, 0, 5.9604644775390625e-08 ;  /* 0x00000001ff027431 */ /* 0x002fe400000001ff */
[----:B------:R-:W-:Y:S01]  /*39a0*/  IMAD.MOV.U32 R3, RZ, RZ, 0xffff ;  /* 0x0000ffffff037424 */ /* 0x000fe200078e00ff */
[----:B------:R-:W-:Y:S01]  /*39b0*/  UPRMT UR7, UR4, 0x654, UR8 ;  /* 0x0000065404077896 */ /* 0x000fe20008000008 */
[----:B--2---:R-:W-:-:S03]  /*39c0*/  IMAD.SHL.U32 R4, R5, 0x20, RZ ;  /* 0x0000002005047824 */ /* 0x004fc600078e00ff */
[-C--:B------:R-:W-:Y:S02]  /*39d0*/  SHF.L.U32 R3, R3, R5.reuse, RZ ;  /* 0x0000000503037219 */ /* 0x080fe400000006ff */
[----:B------:R-:W-:Y:S01]  /*39e0*/  SHF.L.U32 R5, R2, R5, RZ ;  /* 0x0000000502057219 */ /* 0x000fe200000006ff */
[----:B------:R2:W-:Y:S04]  /*39f0*/  STS [UR37+0x1e0], R4 ;  /* 0x0001e004ff007988 */ /* 0x0005e80008000825 */
[----:B------:R2:W-:Y:S04]  /*3a00*/  ATOMS.OR RZ, [UR6+0x14], R3 ;  /* 0x00001403ffff798c */ /* 0x0005e8000b000006 */
[----:B------:R2:W-:Y:S01]  /*3a10*/  ATOMS.OR RZ, [UR6+0x18], R5 ;  /* 0x00001805ffff798c */ /* 0x0005e2000b000006 */
[----:B------:R-:W-:Y:S03]  /*3a20*/  SYNCS.ARRIVE.TRANS64.RED.A1T0 RZ, [UR7], RZ ;  /* 0x000000ffffff79a7 */ /* 0x000fe60008100407 */
[----:B------:R2:W-:Y:S01]  /*3a30*/  ATOMS.XOR RZ, [UR6+0x10], R2 ;  /* 0x00001002ffff798c */ /* 0x0005e2000b800006 */
[----:B------:R-:W-:Y:S05]  /*3a40*/  BRA `(.L_x_76) ;  /* 0x0000000000107947 */ /* 0x000fea0003800000 */
.L_x_69:
[----:B------:R-:W-:-:S05]  /*3a50*/  MOV R2, 0xffffffff ;  /* 0xffffffff00027802 */ /* 0x000fca0000000f00 */
[----:B------:R1:W-:Y:S02]  /*3a60*/  STS [UR37+0x1e0], R2 ;  /* 0x0001e002ff007988 */ /* 0x0003e40008000825 */
[----:B-1----:R-:W-:Y:S02]  /*3a70*/  MOV R2, 0x3a90 ;  /* 0x00003a9000027802 */ /* 0x002fe40000000f00 */
[----:B-----5:R-:W-:Y:S05]  /*3a80*/  CALL.REL.NOINC `($__internal_1_$__cuda_sm10x_tcgen05_guardrail_trap_phase_invalid_during_alloc) ;  /* 0x000000b400e47944 */ /* 0x020fea0003c00000 */
.L_x_76:
[----:B------:R-:W-:Y:S05]  /*3a90*/  WARPSYNC.ALL ;  /* 0x0000000000007948 */ /* 0x000fea0003800000 */
[----:B------:R-:W3:Y:S01]  /*3aa0*/  S2UR UR8, SR_CgaCtaId ;  /* 0x00000000000879c3 */ /* 0x000ee20000008800 */
[----:B------:R-:W-:Y:S01]  /*3ab0*/  UMOV UR6, 0x400 ;  /* 0x0000040000067882 */ /* 0x000fe20000000000 */
[----:B------:R-:W-:-:S06]  /*3ac0*/  NOP ;  /* 0x0000000000007918 */ /* 0x000fcc0000000000 */
[----:B------:R-:W-:Y:S06]  /*3ad0*/  BAR.ARV 0x6, 0xa0 ;  /* 0x0182800000007b1d */ /* 0x000fec0000002000 */
[----:B------:R-:W-:Y:S01]  /*3ae0*/  LOP3.LUT R0, R0, 0xffff, RZ, 0xc0, !PT ;  /* 0x0000ffff00007812 */ /* 0x000fe200078ec0ff */
[----:B-1----:R-:W-:Y:S01]  /*3af0*/  IMAD.MOV.U32 R9, RZ, RZ, 0x1 ;  /* 0x00000001ff097424 */ /* 0x002fe200078e00ff */
[----:B------:R-:W-:Y:S01]  /*3b00*/  LOP3.LUT R8, R8, 0xffff, RZ, 0xc0, !PT ;  /* 0x0000ffff08087812 */ /* 0x000fe200078ec0ff */
[----:B------:R-:W-:Y:S01]  /*3b10*/  UMOV UR22, URZ ;  /* 0x000000ff00167c82 */ /* 0x000fe20008000000 */
[----:B------:R-:W-:Y:S01]  /*3b20*/  R2UR UR12, R0 ;  /* 0x00000000000c72ca */ /* 0x000fe200000e0000 */
[----:B------:R-:W-:Y:S01]  /*3b30*/  UMOV UR21, URZ ;  /* 0x000000ff00157c82 */ /* 0x000fe20008000000 */
[----:B------:R-:W-:Y:S01]  /*3b40*/  R2UR UR13, R8 ;  /* 0x00000000080d72ca */ /* 0x000fe200000e0000 */
[----:B------:R-:W-:Y:S01]  /*3b50*/  IMAD.MOV.U32 R8, RZ, RZ, RZ ;  /* 0x000000ffff087224 */ /* 0x000fe200078e00ff */
[----:B------:R-:W-:Y:S01]  /*3b60*/  UMOV UR20, URZ ;  /* 0x000000ff00147c82 */ /* 0x000fe20008000000 */
[----:B------:R-:W-:-:S02]  /*3b70*/  UISETP.NE.AND UP2, UPT, UR5, URZ, UPT ;  /* 0x000000ff0500728c */ /* 0x000fc4000bf45270 */
[----:B---3--:R-:W-:Y:S01]  /*3b80*/  ULEA UR8, UR8, UR6, 0x18 ;  /* 0x0000000608087291 */ /* 0x008fe2000f8ec0ff */
[----:B------:R-:W1:Y:S03]  /*3b90*/  LDCU UR6, c[0x0][0x38c] ;  /* 0x00007180ff0677ac */ /* 0x000e660008000800 */
[----:B------:R-:W-:Y:S02]  /*3ba0*/  UIADD3 UR14, UPT, UPT, UR8, 0x8400, URZ ;  /* 0x00008400080e7890 */ /* 0x000fe4000fffe0ff */
[----:B------:R-:W-:-:S03]  /*3bb0*/  UIADD3 UR15, UPT, UPT, UR8, 0x28400, URZ ;  /* 0x00028400080f7890 */ /* 0x000fc6000fffe0ff */
[----:B--2---:R-:W2:Y:S01]  /*3bc0*/  LDS R2, [UR8+0x1e0] ;  /* 0x0001e008ff027984 */ /* 0x004ea20008000800 */
[----:B------:R-:W-:Y:S02]  /*3bd0*/  USHF.R.U32.HI UR14, URZ, 0x4, UR14 ;  /* 0x00000004ff0e7899 */ /* 0x000fe4000801160e */
[----:B------:R-:W-:Y:S02]  /*3be0*/  USHF.R.U32.HI UR15, URZ, 0x4, UR15 ;  /* 0x00000004ff0f7899 */ /* 0x000fe4000801160f */
[----:B------:R-:W-:Y:S02]  /*3bf0*/  ULOP3.LUT UR14, UR14, 0x3fff, URZ, 0xc0, !UPT ;  /* 0x00003fff0e0e7892 */ /* 0x000fe4000f8ec0ff */
[----:B------:R-:W-:Y:S02]  /*3c00*/  ULOP3.LUT UR15, UR15, 0x3fff, URZ, 0xc0, !UPT ;  /* 0x00003fff0f0f7892 */ /* 0x000fe4000f8ec0ff */
[----:B------:R-:W-:Y:S02]  /*3c10*/  ULOP3.LUT UR14, UR14, 0x10000, URZ, 0xfc, !UPT ;  /* 0x000100000e0e7892 */ /* 0x000fe4000f8efcff */
[----:B-1----:R-:W-:-:S02]  /*3c20*/  UIADD3 UR6, UPT, UPT, UR6, 0x3f, URZ ;  /* 0x0000003f06067890 */ /* 0x002fc4000fffe0ff */
[----:B------:R-:W-:Y:S02]  /*3c30*/  ULOP3.LUT UR15, UR15, 0x10000, URZ, 0xfc, !UPT ;  /* 0x000100000f0f7892 */ /* 0x000fe4000f8efcff */
[----:B------:R-:W-:Y:S01]  /*3c40*/  USHF.R.S32.HI UR7, URZ, 0x1f, UR6 ;  /* 0x0000001fff077899 */ /* 0x000fe20008011406 */
[----:B------:R-:W-:Y:S01]  /*3c50*/  UMOV UR28, 0x0 ;  /* 0x00000000001c7882 */ /* 0x000fe20000000000 */
[----:B------:R-:W-:Y:S02]  /*3c60*/  UMOV UR29, 0x10200010 ;  /* 0x10200010001d7882 */ /* 0x000fe40000000000 */
[----:B------:R-:W-:Y:S01]  /*3c70*/  ULEA.HI UR7, UR7, UR6, URZ, 0x6 ;  /* 0x0000000607077291 */ /* 0x000fe2000f8f30ff */
[----:B------:R-:W-:Y:S01]  /*3c80*/  UMOV UR26, 0x0 ;  /* 0x00000000001a7882 */ /* 0x000fe20000000000 */
[----:B------:R-:W-:Y:S02]  /*3c90*/  UMOV UR27, 0x10200010 ;  /* 0x10200010001b7882 */ /* 0x000fe40000000000 */
[----:B------:R-:W-:-:S04]  /*3ca0*/  USHF.R.S32.HI UR7, URZ, 0x6, UR7 ;  /* 0x00000006ff077899 */ /* 0x000fc80008011407 */
[----:B------:R-:W-:-:S04]  /*3cb0*/  UISETP.LT.AND UP0, UPT, UR7, 0x1, UPT ;  /* 0x000000010700788c */ /* 0x000fc8000bf01270 */
[----:B------:R-:W-:Y:S01]  /*3cc0*/  USEL UR23, UR7, 0x1, !UP0 ;  /* 0x0000000107177887 */ /* 0x000fe2000c000000 */
[----:B--2---:R-:W-:Y:S02]  /*3cd0*/  R2UR UR24, R2 ;  /* 0x00000000021872ca */ /* 0x004fe400000e0000 */
[----:B------:R-:W-:-:S13]  /*3ce0*/  CS2R R2, SRZ ;  /* 0x0000000000027805 */ /* 0x000fda000001ff00 */
.L_x_87:
[C---:B------:R-:W-:Y:S02]  /*3cf0*/  LEA R0, R8.reuse, UR8, 0x3 ;  /* 0x0000000808007c11 */ /* 0x040fe4000f8e18ff */
[----:B------:R-:W-:Y:S02]  /*3d00*/  SHF.L.U32 R5, R3, 0x1f, RZ ;  /* 0x0000001f03057819 */ /* 0x000fe400000006ff */
[----:B------:R-:W-:Y:S02]  /*3d10*/  LEA R4, R8, UR8, 0x4 ;  /* 0x0000000808047c11 */ /* 0x000fe4000f8e20ff */
[----:B------:R-:W1:Y:S02]  /*3d20*/  SYNCS.PHASECHK.TRANS64.TRYWAIT P0, [R0+URZ+0x130], R5 ;  /* 0x00013005000075a7 */ /* 0x000e6400080011ff */
[----:B-1-34-:R-:W-:Y:S05]  /*3d30*/  @!P0 BRA `(.L_x_80) ;  /* 0x000000ac00d88947 */ /* 0x01afea0003800000 */
.L_x_178:
[----:B-1----:R-:W1:Y:S01]  /*3d40*/  LDS.128 R4, [R4+0x1c0] ;  /* 0x0001c00004047984 */ /* 0x002e620000000c00 */
[----:B------:R-:W-:Y:S02]  /*3d50*/  VIADD R0, R0, 0x140 ;  /* 0x0000014000007836 */ /* 0x000fe40000000000 */
[----:B------:R-:W-:Y:S01]  /*3d60*/  VIADD R8, R8, 0x1 ;  /* 0x0000000108087836 */ /* 0x000fe20000000000 */
[----:B------:R-:W-:Y:S01]  /*3d70*/  @!PT LDS RZ, [RZ] ;  /* 0x00000000fffff984 */ /* 0x000fe20000000800 */
[----:B------:R-:W-:Y:S01]  /*3d80*/  @!PT LDS RZ, [RZ] ;  /* 0x00000000fffff984 */ /* 0x000fe20000000800 */
[----:B------:R-:W-:Y:S01]  /*3d90*/  @!PT LDS RZ, [RZ] ;  /* 0x00000000fffff984 */ /* 0x000fe20000000800 */
[----:B------:R-:W-:Y:S01]  /*3da0*/  @!PT LDS RZ, [RZ] ;  /* 0x00000000fffff984 */ /* 0x000fe20000000800 */
[----:B------:R2:W-:Y:S06]  /*3db0*/  MEMBAR.ALL.CTA ;  /* 0x0000000000007992 */ /* 0x0005ec0000008000 */
[----:B--2---:R-:W2:Y:S01]  /*3dc0*/  FENCE.VIEW.ASYNC.S ;  /* 0x00000000000073c6 */ /* 0x004ea20000000000 */
[----:B------:R-:W-:-:S04]  /*3dd0*/  PRMT R0, RZ, 0x654, R0 ;  /* 0x00000654ff007816 */ /* 0x000fc80000000000 */
[----:B--2---:R2:W-:Y:S01]  /*3de0*/  SYNCS.ARRIVE.TRANS64.RED.A1T0 RZ, [R0+URZ], RZ ;  /* 0x000000ff00ff79a7 */ /* 0x0045e200081004ff */
[----:B-1----:R-:W-:Y:S01]  /*3df0*/  LOP3.LUT P1, RZ, R6, 0x1, RZ, 0xc0, !PT ;  /* 0x0000000106ff7812 */ /* 0x002fe2000782c0ff */
[----:B--2---:R-:W-:-:S12]  /*3e00*/  BRA.U UP2, `(.L_x_81) ;  /* 0x0000000102e07547 */ /* 0x004fd8000b800000 */
[----:B------:R-:W1:Y:S01]  /*3e10*/  LDCU UR6, c[0x0][0x38c] ;  /* 0x00007180ff0677ac */ /* 0x000e620008000800 */
[----:B------:R-:W-:Y:S02]  /*3e20*/  PLOP3.LUT P2, PT, PT, PT, PT, 0x80, 0x8 ;  /* 0x000000000008781c */ /* 0x000fe40003f4f070 */
[----:B------:R-:W-:Y:S01]  /*3e30*/  SHF.L.U32 R5, R9, 0x1f, RZ ;  /* 0x0000001f09057819 */ /* 0x000fe200000006ff */
[----:B------:R-:W-:Y:S02]  /*3e40*/  ULEA UR10, UR22, UR8, 0x3 ;  /* 0x00000008160a7291 */ /* 0x000fe4000f8e18ff */
[----:B------:R-:W-:Y:S02]  /*3e50*/  ULEA UR11, UR22, UR24, 0x7 ;  /* 0x00000018160b7291 */ /* 0x000fe4000f8e38ff */
[----:B-1----:R-:W-:-:S06]  /*3e60*/  UISETP.GE.AND UP0, UPT, UR6, 0x1, UPT ;  /* 0x000000010600788c */ /* 0x002fcc000bf06270 */
[----:B------:R-:W-:-:S05]  /*3e70*/  PLOP3.LUT P0, PT, PT, PT, UP0, 0x80, 0x8 ;  /* 0x000000000008781c */ /* 0x000fca0003f0f008 */
[----:B------:R-:W-:-:S08]  /*3e80*/  @UP0 ULEA UR6, UR21, UR8, 0x3 ;  /* 0x0000000815060291 */ /* 0x000fd0000f8e18ff */
[----:B------:R-:W-:-:S04]  /*3e90*/  @P0 SHF.L.U32 R0, R2, 0x1f, RZ ;  /* 0x0000001f02000819 */ /* 0x000fc800000006ff */
[----:B------:R1:W2:Y:S01]  /*3ea0*/  @P0 SYNCS.PHASECHK.TRANS64.TRYWAIT P2, [UR6], R0 ;  /* 0x00000000ff0005a7 */ /* 0x0002a20008041106 */
[----:B------:R-:W3:Y:S02]  /*3eb0*/  SYNCS.PHASECHK.TRANS64.TRYWAIT P0, [UR10+0x170], R5 ;  /* 0x00017005ff0075a7 */ /* 0x000ee4000800110a */
[----:B-123--:R-:W-:Y:S05]  /*3ec0*/  @!P0 BRA `(.L_x_82) ;  /* 0x000000ac00888947 */ /* 0x00efea0003800000 */
.L_x_180:
[----:B------:R-:W-:Y:S01]  /*3ed0*/  UMOV UR19, UR20 ;  /* 0x0000001400137c82 */ /* 0x000fe20008000000 */
[----:B------:R-:W-:Y:S05]  /*3ee0*/  BRA.U !UP0, `(.L_x_83) ;  /* 0x0000000108987547 */ /* 0x000fea000b800000 */
[----:B------:R-:W-:Y:S02]  /*3ef0*/  UIADD3 UR19, UPT, UPT, UR23, UR20, URZ ;  /* 0x0000001417137290 */ /* 0x000fe4000fffe0ff */
[----:B------:R-:W-:Y:S01]  /*3f00*/  UPLOP3.LUT UP3, UPT, UPT, UPT, UPT, 0x40, 0x4 ;  /* 0x000000000004789c */ /* 0x000fe20003f6e870 */
[----:B------:R-:W-:Y:S01]  /*3f10*/  UMOV UR18, UR7 ;  /* 0x0000000700127c82 */ /* 0x000fe20008000000 */
[----:B------:R-:W-:-:S09]  /*3f20*/  UMOV UR17, UR21 ;  /* 0x0000001500117c82 */ /* 0x000fd20008000000 */
.L_x_86:
[----:B--2---:R-:W-:Y:S01]  /*3f30*/  ULEA UR9, UR17, UR8, 0x3 ;  /* 0x0000000811097291 */ /* 0x004fe2000f8e18ff */
[----:B---3--:R-:W-:Y:S11]  /*3f40*/  @P2 BRA `(.L_x_84) ;  /* 0x00000000000c2947 */ /* 0x008ff60003800000 */
[----:B-1----:R-:W-:Y:S04]  /*3f50*/  SHF.L.U32 R5, R2, 0x1f, RZ ;  /* 0x0000001f02057819 */ /* 0x002fe800000006ff */
[----:B------:R-:W1:Y:S02]  /*3f60*/  SYNCS.PHASECHK.TRANS64.TRYWAIT P0, [UR9], R5 ;  /* 0x00000005ff0075a7 */ /* 0x000e640008001109 */
[----:B-1----:R-:W-:Y:S05]  /*3f70*/  @!P0 BRA `(.L_x_85) ;  /* 0x000000ac00748947 */ /* 0x002fea0003800000 */
.L_x_84:
[----:B------:R-:W-:Y:S01]  /*3f80*/  UISETP.NE.AND UP0, UPT, UR18, 0x1, UPT ;  /* 0x000000011200788c */ /* 0x000fe2000bf05270 */
[----:B------:R-:W-:Y:S01]  /*3f90*/  PLOP3.LUT P2, PT, PT, PT, PT, 0x80, 0x8 ;  /* 0x000000000008781c */ /* 0x000fe20003f4f070 */
[----:B------:R-:W-:Y:S02]  /*3fa0*/  UIADD3 UR21, UPT, UPT, UR17, 0x1, URZ ;  /* 0x0000000111157890 */ /* 0x000fe4000fffe0ff */
[----:B------:R-:W-:Y:S02]  /*3fb0*/  ULEA UR30, UR17, UR15, 0x8 ;  /* 0x0000000f111e7291 */ /* 0x000fe4000f8e40ff */
[----:B------:R-:W-:Y:S01]  /*3fc0*/  UISETP.NE.AND UP1, UPT, UR21, 0x10, UPT ;  /* 0x000000101500788c */ /* 0x000fe2000bf25270 */
[----:B------:R-:W-:Y:S01]  /*3fd0*/  PLOP3.LUT P0, PT, PT, PT, UP0, 0x80, 0x8 ;  /* 0x000000000008781c */ /* 0x000fe20003f0f008 */
[----:B------:R-:W-:Y:S02]  /*3fe0*/  ULEA UR32, UR17, UR14, 0x9 ;  /* 0x0000000e11207291 */ /* 0x000fe4000f8e48ff */
[----:B------:R-:W-:Y:S02]  /*3ff0*/  USEL UR16, URZ, 0x1, UP1 ;  /* 0x00000001ff107887 */ /* 0x000fe40008800000 */
[----:B------:R-:W-:Y:S02]  /*4000*/  USEL UR21, UR21, URZ, UP1 ;  /* 0x000000ff15157287 */ /* 0x000fe40008800000 */
[----:B------:R-:W-:Y:S02]  /*4010*/  UIADD3 UR36, UPT, UPT, UR30, 0x2, URZ ;  /* 0x000000021e247890 */ /* 0x000fe4000fffe0ff */
[----:B------:R-:W-:Y:S01]  /*4020*/  @UP0 ULEA UR6, UR21, UR8, 0x3 ;  /* 0x0000000815060291 */ /* 0x000fe2000f8e18ff */
[----:B------:R-:W-:Y:S01]  /*4030*/  LOP3.LUT R2, R2, UR16, RZ, 0x3c, !PT ;  /* 0x0000001002027c12 */ /* 0x000fe2000f8e3cff */
[----:B------:R-:W-:Y:S02]  /*4040*/  UIADD3 UR34, UPT, UPT, UR32, 0x2, URZ ;  /* 0x0000000220227890 */ /* 0x000fe4000fffe0ff */
[----:B------:R-:W-:Y:S01]  /*4050*/  UIADD3 UR9, UPT, UPT, UR9, 0x80, URZ ;  /* 0x0000008009097890 */ /* 0x000fe2000fffe0ff */
[----:B-1----:R-:W-:Y:S01]  /*4060*/  @P0 SHF.L.U32 R0, R2, 0x1f, RZ ;  /* 0x0000001f02000819 */ /* 0x002fe200000006ff */
[----:B------:R-:W-:Y:S01]  /*4070*/  UMOV UR31, 0x80004020 ;  /* 0x80004020001f7882 */ /* 0x000fe20000000000 */
[----:B------:R-:W-:Y:S01]  /*4080*/  UMOV UR33, 0x80004020 ;  /* 0x8000402000217882 */ /* 0x000fe20000000000 */
[----:B------:R-:W-:Y:S01]  /*4090*/  UMOV UR37, 0x80004020 ;  /* 0x8000402000257882 */ /* 0x000fe20000000000 */
[----:B------:R2:W3:Y:S01]  /*40a0*/  @P0 SYNCS.PHASECHK.TRANS64.TRYWAIT P2, [UR6], R0 ;  /* 0x00000000ff0005a7 */ /* 0x0004e20008041106 */
[----:B------:R-:W-:Y:S01]  /*40b0*/  UIADD3 UR20, UPT, UPT, UR20, 0x1, URZ ;  /* 0x0000000114147890 */ /* 0x000fe2000fffe0ff */
[----:B------:R2:W-:Y:S01]  /*40c0*/  UTCQMMA.2CTA gdesc[UR32], gdesc[UR30], tmem[UR11], tmem[UR28], idesc[UR29], UP3 ;  /* 0x00ff1c1e200075ea */ /* 0x0005e20009a0030b */
[----:B------:R-:W-:Y:S02]  /*40d0*/  UIADD3 UR18, UPT, UPT, UR18, -0x1, URZ ;  /* 0xffffffff12127890 */ /* 0x000fe4000fffe0ff */
[----:B------:R-:W-:Y:S02]  /*40e0*/  UISETP.NE.AND UP0, UPT, UR20, UR19, UPT ;  /* 0x000000131400728c */ /* 0x000fe4000bf05270 */
[----:B------:R-:W-:Y:S01]  /*40f0*/  UPLOP3.LUT UP3, UPT, UPT, UPT, UPT, 0x80, 0x8 ;  /* 0x000000000008789c */ /* 0x000fe20003f6f070 */
[----:B------:R-:W-:Y:S01]  /*4100*/  UMOV UR35, 0x80004020 ;  /* 0x8000402000237882 */ /* 0x000fe20000000000 */
[----:B------:R-:W-:Y:S01]  /*4110*/  UMOV UR17, UR21 ;  /* 0x0000001500117c82 */ /* 0x000fe20008000000 */
[----:B------:R2:W-:Y:S01]  /*4120*/  UTCQMMA.2CTA gdesc[UR34], gdesc[UR36], tmem[UR11], tmem[UR26], idesc[UR27], UPT ;  /* 0x00ff1a24220075ea */ /* 0x0005e2000ba0030b */
[----:B------:R2:W-:Y:S03]  /*4130*/  UTCBAR.2CTA.MULTICAST [UR9], URZ, UR13 ;  /* 0x000000ff090073e9 */ /* 0x0005e6000820080d */
[----:B------:R-:W-:Y:S05]  /*4140*/  BRA.U UP0, `(.L_x_86) ;  /* 0xfffffffd00787547 */ /* 0x000fea000b83ffff */
.L_x_83:
[----:B------:R-:W-:Y:S01]  /*4150*/  UIADD3 UR10, UPT, UPT, UR10, 0x150, URZ ;  /* 0x000001500a0a7890 */ /* 0x000fe2000fffe0ff */
[----:B------:R-:W-:-:S08]  /*4160*/  UMOV UR20, UR19 ;  /* 0x0000001300147c82 */ /* 0x000fd00008000000 */
[----:B------:R4:W-:Y:S01]  /*4170*/  UTCBAR.2CTA.MULTICAST [UR10], URZ, UR12 ;  /* 0x000000ff0a0073e9 */ /* 0x0009e2000820080c */
[----:B------:R-:W-:Y:S02]  /*4180*/  NOP ;  /* 0x0000000000007918 */ /* 0x000fe40000000000 */
.L_x_81:
[----:B------:R-:W-:Y:S01]  /*4190*/  UIADD3 UR22, UPT, UPT, UR22, 0x1, URZ ;  /* 0x0000000116167890 */ /* 0x000fe2000fffe0ff */
[----:B------:R-:W-:-:S03]  /*41a0*/  ISETP.NE.AND P0, PT, R8, 0x2, PT ;  /* 0x000000020800780c */ /* 0x000fc60003f05270 */
[----:B------:R-:W-:Y:S01]  /*41b0*/  UISETP.NE.AND UP0, UPT, UR22, 0x4, UPT ;  /* 0x000000041600788c */ /* 0x000fe2000bf05270 */
[----:B-12---:R-:W-:Y:S02]  /*41c0*/  SEL R0, RZ, 0x1, P0 ;  /* 0x00000001ff007807 */ /* 0x006fe40000000000 */
[----:B------:R-:W-:Y:S01]  /*41d0*/  SEL R8, R8, RZ, P0 ;  /* 0x000000ff08087207 */ /* 0x000fe20000000000 */
[----:B------:R-:W-:Y:S01]  /*41e0*/  USEL UR6, URZ, 0x1, UP0 ;  /* 0x00000001ff067887 */ /* 0x000fe20008000000 */
[----:B------:R-:W-:Y:S01]  /*41f0*/  LOP3.LUT R3, R3, R0, RZ, 0x3c, !PT ;  /* 0x0000000003037212 */ /* 0x000fe200078e3cff */
[----:B------:R-:W-:-:S04]  /*4200*/  USEL UR22, UR22, URZ, UP0 ;  /* 0x000000ff16167287 */ /* 0x000fc80008000000 */
[----:B------:R-:W-:Y:S01]  /*4210*/  LOP3.LUT R9, R9, UR6, RZ, 0x3c, !PT ;  /* 0x0000000609097c12 */ /* 0x000fe2000f8e3cff */
[----:B------:R-:W-:Y:S07]  /*4220*/  @P1 BRA `(.L_x_87) ;  /* 0xfffffff800b01947 */ /* 0x000fee000383ffff */
[----:B------:R-:W1:Y:S01]  /*4230*/  S2UR UR6, SR_CgaCtaId ;  /* 0x00000000000679c3 */ /* 0x000e620000008800 */
[----:B------:R-:W-:Y:S01]  /*4240*/  ELECT P0, URZ, PT ;  /* 0x0000000000ff782f */ /* 0x000fe20003800000 */
[----:B------:R-:W-:Y:S01]  /*4250*/  HFMA2 R0, -RZ, RZ, 0, 5.9604644775390625e-08 ;  /* 0x00000001ff007431 */ /* 0x000fe200000001ff */
[----:B------:R-:W-:-:S05]  /*4260*/  UMOV UR7, 0x40 ;  /* 0x0000004000077882 */ /* 0x000fca0000000000 */
[----:B------:R-:W-:Y:S01]  /*4270*/  UVIRTCOUNT.DEALLOC.SMPOOL 0x80 ;  /* 0x000000800000784c */ /* 0x000fe20000000000 */
[----:B------:R-:W-:Y:S02]  /*4280*/  UISETP.NE.AND UP0, UPT, UR5, URZ, UPT ;  /* 0x000000ff0500728c */ /* 0x000fe4000bf05270 */
[----:B-1----:R-:W-:-:S09]  /*4290*/  ULEA UR6, UR6, UR7, 0x18 ;  /* 0x0000000706067291 */ /* 0x002fd2000f8ec0ff */
[----:B------:R1:W-:Y:S01]  /*42a0*/  @P0 STS.U8 [UR6+0x1c], R0 ;  /* 0x00001c00ff000988 */ /* 0x0003e20008000006 */
[----:B------:R-:W-:Y:S05]  /*42b0*/  BRA.U UP0, `(.L_x_88) ;  /* 0x0000000100a07547 */ /* 0x000fea000b800000 */
[----:B------:R-:W-:Y:S01]  /*42c0*/  UIADD3 UR5, UPT, UPT, UR8, 0x170, URZ ;  /* 0x0000017008057890 */ /* 0x000fe2000fffe0ff */
[----:B------:R-:W-:-:S03]  /*42d0*/  SHF.L.U32 R3, R9, 0x1f, RZ ;  /* 0x0000001f09037819 */ /* 0x000fc600000006ff */
[----:B------:R-:W-:-:S09]  /*42e0*/  ULEA UR7, UR22, UR5, 0x3 ;  /* 0x0000000516077291 */ /* 0x000fd2000f8e18ff */
[----:B------:R-:W2:Y:S02]  /*42f0*/  SYNCS.PHASECHK.TRANS64.TRYWAIT P0, [UR7], R3 ;  /* 0x00000003ff0075a7 */ /* 0x000ea40008001107 */
[----:B--2---:R-:W-:Y:S05]  /*4300*/  @!P0 BRA `(.L_x_89) ;  /* 0x000000a800a88947 */ /* 0x004fea0003800000 */
.L_x_183:
[----:B------:R-:W-:-:S04]  /*4310*/  UIADD3 UR9, UPT, UPT, UR22, 0x1, URZ ;  /* 0x0000000116097890 */ /* 0x000fc8000fffe0ff */
[----:B------:R-:W-:-:S04]  /*4320*/  UISETP.NE.AND UP1, UPT, UR9, 0x4, UPT ;  /* 0x000000040900788c */ /* 0x000fc8000bf25270 */
[----:B----4-:R-:W-:Y:S02]  /*4330*/  USEL UR10, URZ, 0x1, UP1 ;  /* 0x00000001ff0a7887 */ /* 0x010fe40008800000 */
[----:B------:R-:W-:-:S04]  /*4340*/  USEL UR9, UR9, URZ, UP1 ;  /* 0x000000ff09097287 */ /* 0x000fc80008800000 */
[----:B------:R-:W-:Y:S01]  /*4350*/  ULEA UR7, UR9, UR5, 0x3 ;  /* 0x0000000509077291 */ /* 0x000fe2000f8e18ff */
[----:B------:R-:W-:-:S04]  /*4360*/  LOP3.LUT R2, R9, UR10, RZ, 0x3c, !PT ;  /* 0x0000000a09027c12 */ /* 0x000fc8000f8e3cff */
[----:B-1----:R-:W-:-:S04]  /*4370*/  SHF.L.U32 R3, R2, 0x1f, RZ ;  /* 0x0000001f02037819 */ /* 0x002fc800000006ff */
[----:B------:R-:W1:Y:S02]  /*4380*/  SYNCS.PHASECHK.TRANS64.TRYWAIT P0, [UR7], R3 ;  /* 0x00000003ff0075a7 */ /* 0x000e640008001107 */
[----:B-1----:R-:W-:Y:S05]  /*4390*/  @!P0 BRA `(.L_x_90) ;  /* 0x000000a8009c8947 */ /* 0x002fea0003800000 */
.L_x_185:
        /* <DEDUP_REMOVED lines=9> */
.L_x_187:
[----:B------:R-:W-:-:S04]  /*4430*/  UIADD3 UR9, UPT, UPT, UR9, 0x1, URZ ;  /* 0x0000000109097890 */ /* 0x000fc8000fffe0ff */
[----:B------:R-:W-:-:S04]  /*4440*/  UISETP.NE.AND UP1, UPT, UR9, 0x4, UPT ;  /* 0x000000040900788c */ /* 0x000fc8000bf25270 */
[----:B------:R-:W-:Y:S02]  /*4450*/  USEL UR7, URZ, 0x1, UP1 ;  /* 0x00000001ff077887 */ /* 0x000fe40008800000 */
[----:B------:R-:W-:-:S04]  /*4460*/  USEL UR9, UR9, URZ, UP1 ;  /* 0x000000ff09097287 */ /* 0x000fc80008800000 */
[----:B------:R-:W-:Y:S01]  /*4470*/  ULEA UR9, UR9, UR5, 0x3 ;  /* 0x0000000509097291 */ /* 0x000fe2000f8e18ff */
[----:B-1----:R-:W-:-:S04]  /*4480*/  LOP3.LUT R3, R2, UR7, RZ, 0x3c, !PT ;  /* 0x0000000702037c12 */ /* 0x002fc8000f8e3cff */
[----:B------:R-:W-:Y:S01]  /*4490*/  SHF.L.U32 R3, R3, 0x1f, RZ ;  /* 0x0000001f03037819 */ /* 0x000fe200000006ff */
[----:B------:R-:W-:-:S04]  /*44a0*/  IMAD.U32 R0, RZ, RZ, UR9 ;  /* 0x00000009ff007e24 */ /* 0x000fc8000f8e00ff */
[----:B------:R1:W2:Y:S03]  /*44b0*/  SYNCS.PHASECHK.TRANS64.TRYWAIT P0, [R0+URZ], R3 ;  /* 0x00000003000075a7 */ /* 0x0002a600080011ff */
[----:B--2---:R-:W-:Y:S05]  /*44c0*/  @!P0 NANOSLEEP.SYNCS 0x989680 ;  /* 0x009896800000895d */ /* 0x004fea0003900000 */
[----:B------:R-:W2:Y:S02]  /*44d0*/  @!P0 SYNCS.PHASECHK.TRANS64 P0, [R0+URZ], R3 ;  /* 0x00000003000085a7 */ /* 0x000ea400080010ff */
[----:B--2---:R-:W-:Y:S05]  /*44e0*/  @P0 BRA `(.L_x_92) ;  /* 0x0000000000200947 */ /* 0x004fea0003800000 */
.L_x_93:
[----:B--2---:R2:W4:Y:S02]  /*44f0*/  SYNCS.PHASECHK.TRANS64.TRYWAIT P0, [R0+URZ], R3 ;  /* 0x00000003000075a7 */ /* 0x00452400080011ff */
[----:B----4-:R-:W-:Y:S05]  /*4500*/  @!P0 NANOSLEEP.SYNCS 0x989680 ;  /* 0x009896800000895d */ /* 0x010fea0003900000 */
[----:B------:R-:W4:Y:S02]  /*4510*/  @!P0 SYNCS.PHASECHK.TRANS64 P0, [R0+URZ], R3 ;  /* 0x00000003000085a7 */ /* 0x000f2400080010ff */
[----:B----4-:R-:W-:Y:S05]  /*4520*/  @!P0 BRA `(.L_x_93) ;  /* 0xfffffffc00f08947 */ /* 0x010fea000383ffff */
[----:B------:R-:W-:Y:S05]  /*4530*/  BRA `(.L_x_92) ;  /* 0x00000000000c7947 */ /* 0x000fea0003800000 */
.L_x_88:
[----:B------:R-:W-:-:S04]  /*4540*/  UIADD3 UR5, UPT, UPT, UR8, 0x1b0, URZ ;  /* 0x000001b008057890 */ /* 0x000fc8000fffe0ff */
[----:B------:R-:W-:-:S09]  /*4550*/  UPRMT UR5, UR4, 0x654, UR5 ;  /* 0x0000065404057896 */ /* 0x000fd20008000005 */
[----:B------:R-:W-:Y:S03]  /*4560*/  SYNCS.ARRIVE.TRANS64.RED.A1T0 RZ, [UR5], RZ ;  /* 0x000000ffffff79a7 */ /* 0x000fe60008100405 */
.L_x_92:
[----:B-12---:R-:W-:Y:S01]  /*4570*/  SHF.L.U32 R3, RZ, 0x1f, RZ ;  /* 0x0000001fff037819 */ /* 0x006fe200000006ff */
[----:B------:R-:W-:Y:S01]  /*4580*/  UIADD3 UR5, UPT, UPT, UR8, 0x1b0, URZ ;  /* 0x000001b008057890 */ /* 0x000fe2000fffe0ff */
[----:B------:R-:W-:Y:S02]  /*4590*/  PLOP3.LUT P0, PT, PT, PT, UP0, 0x80, 0x8 ;  /* 0x000000000008781c */ /* 0x000fe40003f0f008 */
[----:B------:R-:W1:Y:S02]  /*45a0*/  SYNCS.PHASECHK.TRANS64.TRYWAIT P1, [UR8+0x1b0], R3 ;  /* 0x0001b003ff0075a7 */ /* 0x000e640008021108 */
[----:B-1----:R-:W-:Y:S09]  /*45b0*/  @!P1 BRA `(.L_x_94) ;  /* 0x000000a800449947 */ /* 0x002ff20003800000 */
.L_x_189:
[----:B------:R-:W-:Y:S01]  /*45c0*/  @!UP0 UPRMT UR5, UR4, 0x654, UR5 ;  /* 0x0000065404058896 */ /* 0x000fe20008000005 */
[----:B------:R-:W-:Y:S02]  /*45d0*/  UMOV UR8, 0xffff ;  /* 0x0000ffff00087882 */ /* 0x000fe40000000000 */
[----:B------:R-:W-:-:S06]  /*45e0*/  UMOV UR4, 0x1 ;  /* 0x0000000100047882 */ /* 0x000fcc0000000000 */
[----:B------:R-:W-:Y:S01]  /*45f0*/  @!P0 SYNCS.ARRIVE.TRANS64.RED.A1T0 RZ, [UR5], RZ ;  /* 0x000000ffffff89a7 */ /* 0x000fe20008100405 */
[----:B------:R-:W-:Y:S01]  /*4600*/  NOP ;  /* 0x0000000000007918 */ /* 0x000fe20000000000 */
[----:B-1----:R-:W1:Y:S01]  /*4610*/  LDS R0, [UR6+0x14] ;  /* 0x00001406ff007984 */ /* 0x002e620008000800 */
[----:B------:R-:W-:-:S04]  /*4620*/  ULOP3.LUT UR5, UR24, 0xffff, URZ, 0xc0, !UPT ;  /* 0x0000ffff18057892 */ /* 0x000fc8000f8ec0ff */
[----:B------:R-:W-:-:S04]  /*4630*/  USHF.R.U32.HI UR5, URZ, 0x5, UR5 ;  /* 0x00000005ff057899 */ /* 0x000fc80008011605 */
[----:B------:R-:W-:Y:S02]  /*4640*/  USHF.L.U32 UR8, UR8, UR5, URZ ;  /* 0x0000000508087299 */ /* 0x000fe400080006ff */
[----:B------:R-:W-:-:S04]  /*4650*/  USHF.L.U32 UR4, UR4, UR5, URZ ;  /* 0x0000000504047299 */ /* 0x000fc800080006ff */
[----:B-1----:R-:W-:-:S04]  /*4660*/  LOP3.LUT R0, R0, UR8, RZ, 0xc0, !PT ;  /* 0x0000000800007c12 */ /* 0x002fc8000f8ec0ff */
[----:B------:R-:W-:-:S13]  /*4670*/  ISETP.NE.AND P0, PT, R0, UR8, PT ;  /* 0x0000000800007c0c */ /* 0x000fda000bf05270 */
[----:B------:R-:W-:Y:S05]  /*4680*/  @P0 BRA `(.L_x_95) ;  /* 0x0000000000580947 */ /* 0x000fea0003800000 */
[----:B------:R-:W1:Y:S02]  /*4690*/  LDS R0, [UR6+0x18] ;  /* 0x00001806ff007984 */ /* 0x000e640008000800 */
[----:B-1----:R-:W-:-:S04]  /*46a0*/  LOP3.LUT R0, R0, UR4, RZ, 0xc0, !PT ;  /* 0x0000000400007c12 */ /* 0x002fc8000f8ec0ff */
[----:B------:R-:W-:-:S13]  /*46b0*/  ISETP.NE.AND P0, PT, R0, UR4, PT ;  /* 0x0000000400007c0c */ /* 0x000fda000bf05270 */
[----:B------:R-:W-:Y:S05]  /*46c0*/  @P0 BRA `(.L_x_96) ;  /* 0x00000000003c0947 */ /* 0x000fea0003800000 */
[----:B------:R-:W1:Y:S01]  /*46d0*/  S2R R2, SR_LANEID ;  /* 0x0000000000027919 */ /* 0x000e620000000000 */
[----:B------:R-:W-:Y:S01]  /*46e0*/  ULOP3.LUT UR8, URZ, UR8, URZ, 0x33, !UPT ;  /* 0x00000008ff087292 */ /* 0x000fe2000f8e33ff */
[----:B------:R-:W-:Y:S01]  /*46f0*/  LOP3.LUT R4, RZ, UR4, RZ, 0x33, !PT ;  /* 0x00000004ff047c12 */ /* 0x000fe2000f8e33ff */
[----:B------:R-:W-:Y:S02]  /*4700*/  VOTEU.ANY UR7, UPT, PT ;  /* 0x0000000000077886 */ /* 0x000fe400038e0100 */
[----:B------:R-:W-:Y:S01]  /*4710*/  UFLO.U32 UR7, UR7 ;  /* 0x00000007000772bd */ /* 0x000fe200080e0000 */
[----:B------:R-:W2:Y:S01]  /*4720*/  REDUX UR4, R4 ;  /* 0x00000000040473c4 */ /* 0x000ea20000000000 */
[----:B------:R-:W-:-:S06]  /*4730*/  IMAD.U32 R0, RZ, RZ, UR8 ;  /* 0x00000008ff007e24 */ /* 0x000fcc000f8e00ff */
[----:B------:R1:W-:Y:S01]  /*4740*/  UTCATOMSWS.AND URZ, UR8 ;  /* 0x0000000800ff79e3 */ /* 0x0003e20008000000 */
[----:B------:R-:W3:Y:S01]  /*4750*/  REDUX UR5, R0 ;  /* 0x00000000000573c4 */ /* 0x000ee20000000000 */
[----:B-1----:R-:W-:Y:S01]  /*4760*/  ISETP.EQ.U32.AND P0, PT, R2, UR7, PT ;  /* 0x0000000702007c0c */ /* 0x002fe2000bf02070 */
[----:B--2---:R-:W-:Y:S01]  /*4770*/  IMAD.U32 R2, RZ, RZ, UR4 ;  /* 0x00000004ff027e24 */ /* 0x004fe2000f8e00ff */
[----:B---3--:R-:W-:-:S11]  /*4780*/  MOV R3, UR5 ;  /* 0x0000000500037c02 */ /* 0x008fd60008000f00 */
[----:B------:R1:W-:Y:S04]  /*4790*/  @P0 ATOMS.AND RZ, [UR6+0x14], R3 ;  /* 0x00001403ffff098c */ /* 0x0003e8000a800006 */
[----:B------:R1:W-:Y:S01]  /*47a0*/  @P0 ATOMS.AND RZ, [UR6+0x18], R2 ;  /* 0x00001802ffff098c */ /* 0x0003e2000a800006 */
[----:B------:R-:W-:Y:S05]  /*47b0*/  BRA `(.L_x_97) ;  /* 0x0000000000147947 */ /* 0x000fea0003800000 */
.L_x_96:
[----:B------:R-:W-:Y:S02]  /*47c0*/  MOV R2, 0x47e0 ;  /* 0x000047e000027802 */ /* 0x000fe40000000f00 */
[----:B---345:R-:W-:Y:S05]  /*47d0*/  CALL.REL.NOINC `($__internal_0_$__cuda_sm10x_tcgen05_guardrail_trap_col_being_dealloced_not_returned_by_alloc) ;  /* 0x000000a800847944 */ /* 0x038fea0003c00000 */
[----:B------:R-:W-:Y:S05]  /*47e0*/  BRA `(.L_x_97) ;  /* 0x0000000000087947 */ /* 0x000fea0003800000 */
.L_x_95:
[----:B------:R-:W-:Y:S02]  /*47f0*/  MOV R2, 0x4810 ;  /* 0x0000481000027802 */ /* 0x000fe40000000f00 */
[----:B---345:R-:W-:Y:S05]  /*4800*/  CALL.REL.NOINC `($__internal_2_$__cuda_sm10x_tcgen05_guardrail_trap_unallocated_columns_being_dealloced) ;  /* 0x000000a800907944 */ /* 0x038fea0003c00000 */
.L_x_97:
[----:B------:R-:W-:Y:S01]  /*4810*/  NOP ;  /* 0x0000000000007918 */ /* 0x000fe20000000000 */
[----:B----4-:R-:W-:Y:S05]  /*4820*/  EXIT ;  /* 0x000000000000794d */ /* 0x010fea0003800000 */
.L_x_68:
[----:B------:R-:W-:-:S09]  /*4830*/  UISETP.NE.OR UP5, UPT, UR10, 0x3, UP5 ;  /* 0x000000030a00788c */ /* 0x000fd2000afa5670 */
[----:B------:R-:W-:Y:S05]  /*4840*/  BRA.U UP5, `(.L_x_98) ;  /* 0x0000000d05407547 */ /* 0x000fea000b800000 */
[----:B------:R-:W1:Y:S01]  /*4850*/  LDC R0, c[0x0][0xb30] ;  /* 0x0002cc00ff007b82 */ /* 0x000e620000000800 */
[----:B------:R-:W2:Y:S01]  /*4860*/  LDCU.64 UR8, c[0x0][0x888] ;  /* 0x00011100ff0877ac */ /* 0x000ea20008000a00 */
[----:B------:R-:W-:Y:S02]  /*4870*/  HFMA2 R29, -RZ, RZ, 0, 0 ;  /* 0x00000000ff1d7431 */ /* 0x000fe400000001ff */
[----:B------:R-:W-:Y:S01]  /*4880*/  IMAD.MOV.U32 R31, RZ, RZ, 0x1 ;  /* 0x00000001ff1f7424 */ /* 0x000fe200078e00ff */
[----:B------:R-:W-:Y:S01]  /*4890*/  MOV R27, 0x2000 ;  /* 0x00002000001b7802 */ /* 0x000fe20000000f00 */
[----:B------:R-:W3:Y:S01]  /*48a0*/  LDCU.64 UR4, c[0x0][0x890] ;  /* 0x00011200ff0477ac */ /* 0x000ee20008000a00 */
[----:B------:R-:W-:Y:S01]  /*48b0*/  IMAD.MOV.U32 R30, RZ, RZ, RZ ;  /* 0x000000ffff1e7224 */ /* 0x000fe200078e00ff */
[----:B------:R-:W4:Y:S01]  /*48c0*/  LDC R25, c[0x0][0x370] ;  /* 0x0000dc00ff197b82 */ /* 0x000f220000000800 */
[----:B------:R-:W-:Y:S01]  /*48d0*/  UMOV UR6, 0x400 ;  /* 0x0000040000067882 */ /* 0x000fe20000000000 */
[----:B------:R-:W-:-:S02]  /*48e0*/  UPLOP3.LUT UP1, UPT, UPT, UPT, UPT, 0x40, 0x4 ;  /* 0x000000000004789c */ /* 0x000fc40003f2e870 */
[----:B------:R-:W-:-:S04]  /*48f0*/  ULEA UR6, UR37, UR6, 0x18 ;  /* 0x0000000625067291 */ /* 0x000fc8000f8ec0ff */
[----:B------:R-:W4:Y:S01]  /*4900*/  LDC R2, c[0x0][0xb0c] ;  /* 0x0002c300ff027b82 */ /* 0x000f220000000800 */
[----:B------:R-:W-:Y:S02]  /*4910*/  UIADD3 UR13, UPT, UPT, UR6, 0x108, URZ ;  /* 0x00000108060d7890 */ /* 0x000fe4000fffe0ff */
[----:B--2---:R-:W-:Y:S02]  /*4920*/  UISETP.NE.U32.AND UP2, UPT, UR8, URZ, UPT ;  /* 0x000000ff0800728c */ /* 0x004fe4000bf45070 */
[----:B------:R-:W-:Y:S02]  /*4930*/  UIADD3 UR17, UPT, UPT, UR6, 0x100, URZ ;  /* 0x0000010006117890 */ /* 0x000fe4000fffe0ff */
[----:B---3--:R-:W-:Y:S01]  /*4940*/  UISETP.NE.U32.AND UP3, UPT, UR4, URZ, UPT ;  /* 0x000000ff0400728c */ /* 0x008fe2000bf65070 */
[----:B------:R-:W2:Y:S01]  /*4950*/  LDC R24, c[0x0][0xb20] ;  /* 0x0002c800ff187b82 */ /* 0x000ea20000000800 */
[----:B-1----:R-:W-:Y:S01]  /*4960*/  ISETP.NE.AND P1, PT, R0, 0x1, PT ;  /* 0x000000010000780c */ /* 0x002fe20003f25270 */
[----:B------:R-:W-:-:S02]  /*4970*/  UISETP.NE.AND.EX UP2, UPT, UR9, URZ, UPT, UP2 ;  /* 0x000000ff0900728c */ /* 0x000fc4000bf45320 */
[----:B------:R-:W-:Y:S02]  /*4980*/  UPRMT UR13, UR37, 0x654, UR13 ;  /* 0x00000654250d7896 */ /* 0x000fe4000800000d */
[----:B------:R-:W-:Y:S02]  /*4990*/  UISETP.NE.AND.EX UP3, UPT, UR5, URZ, UPT, UP3 ;  /* 0x000000ff0500728c */ /* 0x000fe4000bf65330 */
[----:B------:R-:W1:Y:S08]  /*49a0*/  LDC.64 R32, c[0x0][0x348] ;  /* 0x0000d200ff207b82 */ /* 0x000e700000000a00 */
[----:B------:R-:W3:Y:S08]  /*49b0*/  LDC.64 R16, c[0x0][0xb10] ;  /* 0x0002c400ff107b82 */ /* 0x000ef00000000a00 */
[----:B------:R-:W1:Y:S08]  /*49c0*/  LDC.64 R6, c[0x0][0xb18] ;  /* 0x0002c600ff067b82 */ /* 0x000e700000000a00 */
[----:B------:R-:W1:Y:S08]  /*49d0*/  LDC.64 R4, c[0x0][0xb28] ;  /* 0x0002ca00ff047b82 */ /* 0x000e700000000a00 */
[----:B--2-4-:R-:W1:Y:S02]  /*49e0*/  LDC R26, c[0x0][0x374] ;  /* 0x0000dd00ff1a7b82 */ /* 0x014e640000000800 */
.L_x_107:
[C---:B------:R-:W-:Y:S02]  /*49f0*/  LEA R0, R30.reuse, UR6, 0x3 ;  /* 0x000000061e007c11 */ /* 0x040fe4000f8e18ff */
[----:B------:R-:W-:Y:S02]  /*4a00*/  SHF.L.U32 R3, R29, 0x1f, RZ ;  /* 0x0000001f1d037819 */ /* 0x000fe400000006ff */
[----:B------:R-:W-:Y:S02]  /*4a10*/  LEA R20, R30, UR6, 0x4 ;  /* 0x000000061e147c11 */ /* 0x000fe4000f8e20ff */
[----:B--2---:R-:W2:Y:S02]  /*4a20*/  SYNCS.PHASECHK.TRANS64.TRYWAIT P0, [R0+URZ+0x130], R3 ;  /* 0x00013003000075a7 */ /* 0x004ea400080011ff */
[----:B--2---:R-:W-:Y:S05]  /*4a30*/  @!P0 BRA `(.L_x_99) ;  /* 0x000000a4003c8947 */ /* 0x004fea0003800000 */
.L_x_190:
[----:B------:R-:W-:Y:S01]  /*4a40*/  ISETP.GE.AND P0, PT, R192, 0x1, PT ;  /* 0x00000001c000780c */ /* 0x000fe20003f06270 */
[----:B------:R-:W4:Y:S01]  /*4a50*/  LDS.128 R20, [R20+0x1c0] ;  /* 0x0001c00014147984 */ /* 0x000f220000000c00 */
[----:B--2---:R-:W-:Y:S01]  /*4a60*/  VIADD R0, R0, 0x140 ;  /* 0x0000014000007836 */ /* 0x004fe20000000000 */
[----:B------:R-:W-:Y:S01]  /*4a70*/  @!PT LDS RZ, [RZ] ;  /* 0x00000000fffff984 */ /* 0x000fe20000000800 */
[----:B------:R-:W-:Y:S01]  /*4a80*/  @!PT LDS RZ, [RZ] ;  /* 0x00000000fffff984 */ /* 0x000fe20000000800 */
[----:B------:R-:W-:Y:S01]  /*4a90*/  @!PT LDS RZ, [RZ] ;  /* 0x00000000fffff984 */ /* 0x000fe20000000800 */
[----:B------:R-:W-:Y:S01]  /*4aa0*/  @!PT LDS RZ, [RZ] ;  /* 0x00000000fffff984 */ /* 0x000fe20000000800 */
[----:B------:R2:W-:Y:S06]  /*4ab0*/  MEMBAR.ALL.CTA ;  /* 0x0000000000007992 */ /* 0x0005ec0000008000 */
[----:B--2---:R-:W2:Y:S01]  /*4ac0*/  FENCE.VIEW.ASYNC.S ;  /* 0x00000000000073c6 */ /* 0x004ea20000000000 */
[----:B------:R-:W-:Y:S04]  /*4ad0*/  PRMT R0, RZ, 0x654, R0 ;  /* 0x00000654ff007816 */ /* 0x000fe80000000000 */
[----:B--2---:R2:W-:Y:S01]  /*4ae0*/  SYNCS.ARRIVE.TRANS64.RED.A1T0 RZ, [R0+URZ], RZ ;  /* 0x000000ff00ff79a7 */ /* 0x0045e200081004ff */
[----:B----4-:R-:W-:Y:S11]  /*4af0*/  LOP3.LUT P3, RZ, R22, 0x1, RZ, 0xc0, !PT ;  /* 0x0000000116ff7812 */ /* 0x010ff6000786c0ff */
[----:B------:R-:W-:Y:S02]  /*4b00*/  @!UPT UIADD3 URZ, UPT, UPT, URZ, URZ, URZ ;  /* 0x000000fffffff290 */ /* 0x000fe4000fffe0ff */
[----:B------:R-:W-:Y:S02]  /*4b10*/  @P3 MOV R13, R20 ;  /* 0x00000014000d3202 */ /* 0x000fe40000000f00 */
[----:B------:R-:W-:Y:S01]  /*4b20*/  @P3 LOP3.LUT R8, R21, 0xffff, RZ, 0xc0, !PT ;  /* 0x0000ffff15083812 */ /* 0x000fe200078ec0ff */
[----:B--2---:R-:W-:Y:S06]  /*4b30*/  @!P0 BRA `(.L_x_100) ;  /* 0x0000000000a48947 */ /* 0x004fec0003800000 */
[----:B-1----:R-:W-:Y:S01]  /*4b40*/  IMAD.HI.U32 R35, R26, R7, RZ ;  /* 0x000000071a237227 */ /* 0x002fe200078e00ff */
[----:B------:R-:W-:Y:S02]  /*4b50*/  ISETP.NE.AND P0, PT, R6, 0x1, PT ;  /* 0x000000010600780c */ /* 0x000fe40003f05270 */
[----:B------:R-:W-:Y:S01]  /*4b60*/  ISETP.NE.AND P2, PT, R192, 0x1, PT ;  /* 0x00000001c000780c */ /* 0x000fe20003f45270 */
[----:B---3--:R-:W-:Y:S01]  /*4b70*/  IMAD.HI.U32 R34, R25, R16, RZ ;  /* 0x0000001019227227 */ /* 0x008fe200078e00ff */
[----:B------:R-:W-:Y:S02]  /*4b80*/  SHF.R.U32.HI R35, RZ, R24, R35 ;  /* 0x00000018ff237219 */ /* 0x000fe40000011623 */
[----:B------:R-:W-:Y:S01]  /*4b90*/  ISETP.NE.AND P4, PT, R2, 0x1, PT ;  /* 0x000000010200780c */ /* 0x000fe20003f85270 */
[----:B------:R-:W-:Y:S01]  /*4ba0*/  IMAD.HI.U32 R36, R13, R16, RZ ;  /* 0x000000100d247227 */ /* 0x000fe200078e00ff */
[----:B------:R-:W-:Y:S02]  /*4bb0*/  SHF.R.U32.HI R34, RZ, R17, R34 ;  /* 0x00000011ff227219 */ /* 0x000fe40000011622 */
[----:B------:R-:W-:Y:S01]  /*4bc0*/  SEL R3, R26, R35, !P0 ;  /* 0x000000231a037207 */ /* 0x000fe20004000000 */
[C---:B------:R-:W-:Y:S01]  /*4bd0*/  IMAD.HI.U32 R35, R8.reuse, R7, RZ ;  /* 0x0000000708237227 */ /* 0x040fe200078e00ff */
[----:B------:R-:W-:Y:S02]  /*4be0*/  SEL R11, R25, R34, !P4 ;  /* 0x00000022190b7207 */ /* 0x000fe40006000000 */
[----:B------:R-:W-:Y:S01]  /*4bf0*/  SHF.R.U32.HI R36, RZ, R17, R36 ;  /* 0x00000011ff247219 */ /* 0x000fe20000011624 */
[----:B------:R-:W-:Y:S01]  /*4c00*/  IMAD.HI.U32 R38, R3, R4, RZ ;  /* 0x0000000403267227 */ /* 0x000fe200078e00ff */
[----:B------:R-:W-:Y:S03]  /*4c10*/  SHF.R.U32.HI R35, RZ, R24, R35 ;  /* 0x00000018ff237219 */ /* 0x000fe60000011623 */
[----:B------:R-:W-:Y:S01]  /*4c20*/  IMAD.HI.U32 R34, R11, R4, RZ ;  /* 0x000000040b227227 */ /* 0x000fe200078e00ff */
[----:B------:R-:W-:Y:S02]  /*4c30*/  @P2 SHF.R.U32.HI R3, RZ, R5, R38 ;  /* 0x00000005ff032219 */ /* 0x000fe40000011626 */
[----:B------:R-:W-:Y:S02]  /*4c40*/  SEL R9, R8, R35, !P0 ;  /* 0x0000002308097207 */ /* 0x000fe40004000000 */
[----:B------:R-:W-:Y:S01]  /*4c50*/  @P2 SHF.R.U32.HI R11, RZ, R5, R34 ;  /* 0x00000005ff0b2219 */ /* 0x000fe20000011622 */
[C---:B------:R-:W-:Y:S01]  /*4c60*/  IMAD R10, R192.reuse, R3, RZ ;  /* 0x00000003c00a7224 */ /* 0x040fe200078e02ff */
[----:B------:R-:W-:Y:S01]  /*4c70*/  SEL R3, R13, R36, !P4 ;  /* 0x000000240d037207 */ /* 0x000fe20006000000 */
[C---:B------:R-:W-:Y:S03]  /*4c80*/  IMAD.HI.U32 R14, R9.reuse, R4, RZ ;  /* 0x00000004090e7227 */ /* 0x040fe600078e00ff */
[----:B------:R-:W-:Y:S01]  /*4c90*/  ISETP.GE.AND P0, PT, R9, R10, PT ;  /* 0x0000000a0900720c */ /* 0x000fe20003f06270 */
[C---:B------:R-:W-:Y:S01]  /*4ca0*/  IMAD R12, R192.reuse, R11, RZ ;  /* 0x0000000bc00c7224 */ /* 0x040fe200078e02ff */
[-C--:B------:R-:W-:Y:S04]  /*4cb0*/  SHF.R.U32.HI R14, RZ, R5.reuse, R14 ;  /* 0x00000005ff0e7219 */ /* 0x080fe8000001160e */
[----:B------:R-:W-:Y:S02]  /*4cc0*/  ISETP.GE.OR P0, PT, R3, R12, P0 ;  /* 0x0000000c0300720c */ /* 0x000fe40000706670 */
[----:B------:R-:W-:Y:S05]  /*4cd0*/  SEL R15, R9, R14, !P2 ;  /* 0x0000000e090f7207 */ /* 0x000fea0005000000 */
[----:B------:R-:W-:Y:S04]  /*4ce0*/  IMAD.MOV R14, RZ, RZ, -R15 ;  /* 0x000000ffff0e7224 */ /* 0x000fe800078e0a0f */
[----:B------:R-:W-:Y:S02]  /*4cf0*/  IMAD R14, R192, R14, R9 ;  /* 0x0000000ec00e7224 */ /* 0x000fe400078e0209 */
[C---:B------:R-:W-:Y:S05]  /*4d00*/  @!P0 IMAD.HI.U32 R10, R3.reuse, R4, RZ ;  /* 0x00000004030a8227 */ /* 0x040fea00078e00ff */
[----:B------:R-:W-:Y:S04]  /*4d10*/  @!P0 SHF.R.U32.HI R10, RZ, R5, R10 ;  /* 0x00000005ff0a8219 */ /* 0x000fe8000001160a */
[----:B------:R-:W-:Y:S01]  /*4d20*/  @!P0 SEL R0, R3, R10, !P2 ;  /* 0x0000000a03008207 */ /* 0x000fe20005000000 */
[----:B------:R-:W-:Y:S03]  /*4d30*/  IMAD.MOV R10, RZ, RZ, -R3 ;  /* 0x000000ffff0a7224 */ /* 0x000fe600078e0a03 */
[----:B------:R-:W-:Y:S01]  /*4d40*/  @!P0 IADD3 R15, PT, PT, R15, -R0, RZ ;  /* 0x800000000f0f8210 */ /* 0x000fe20007ffe0ff */
[----:B------:R-:W-:Y:S01]  /*4d50*/  @!P0 IMAD R0, R11, R14, R0 ;  /* 0x0000000e0b008224 */ /* 0x000fe200078e0200 */
[----:B------:R-:W-:Y:S01]  /*4d60*/  IADD3 R11, PT, PT, -R9, RZ, RZ ;  /* 0x000000ff090b7210 */ /* 0x000fe20007ffe1ff */
[----:B------:R-:W-:Y:S02]  /*4d70*/  IMAD R13, R2, R10, R13 ;  /* 0x0000000a020d7224 */ /* 0x000fe400078e020d */
[----:B------:R-:W-:Y:S02]  /*4d80*/  @!P0 IMAD R9, R15, R192, R3 ;  /* 0x000000c00f098224 */ /* 0x000fe400078e0203 */
[----:B------:R-:W-:Y:S02]  /*4d90*/  @!P0 IMAD.MOV.U32 R3, RZ, RZ, R0 ;  /* 0x000000ffff038224 */ /* 0x000fe400078e0000 */
[----:B------:R-:W-:Y:S02]  /*4da0*/  IMAD R8, R6, R11, R8 ;  /* 0x0000000b06087224 */ /* 0x000fe400078e0208 */
[----:B------:R-:W-:Y:S02]  /*4db0*/  IMAD R13, R3, R2, R13 ;  /* 0x00000002030d7224 */ /* 0x000fe400078e020d */
[----:B------:R-:W-:Y:S02]  /*4dc0*/  IMAD R8, R9, R6, R8 ;  /* 0x0000000609087224 */ /* 0x000fe400078e0208 */
.L_x_100:
[----:B------:R-:W-:Y:S05]  /*4dd0*/  BRA.U UP1, `(.L_x_101) ;  /* 0x0000000101107547 */ /* 0x000fea000b800000 */
[----:B------:R-:W-:Y:S04]  /*4de0*/  MOV R0, UR7 ;  /* 0x0000000700007c02 */ /* 0x000fe80008000f00 */
[----:B------:R-:W-:Y:S04]  /*4df0*/  SHF.L.U32 R3, R0, 0x1f, RZ ;  /* 0x0000001f00037819 */ /* 0x000fe800000006ff */
[----:B------:R-:W2:Y:S02]  /*4e00*/  SYNCS.PHASECHK.TRANS64.TRYWAIT P0, [UR6+0x128], R3 ;  /* 0x00012803ff0075a7 */ /* 0x000ea40008001106 */
[----:B--2---:R-:W-:Y:S05]  /*4e10*/  @!P0 BRA `(.L_x_102) ;  /* 0x000000a000588947 */ /* 0x004fea0003800000 */
.L_x_101:
[----:B------:R-:W-:Y:S02]  /*4e20*/  R2UR UR19, R19 ;  /* 0x00000000131372ca */ /* 0x000fe400000e0000 */
[----:B------:R-:W-:Y:S02]  /*4e30*/  R2UR UR18, R18 ;  /* 0x00000000121272ca */ /* 0x000fe400000e0000 */
[----:B------:R-:W-:Y:S02]  /*4e40*/  ISETP.NE.U32.AND P2, PT, RZ, UR4, PT ;  /* 0x00000004ff007c0c */ /* 0x000fe4000bf45070 */
[----:B------:R-:W-:Y:S02]  /*4e50*/  SHF.L.U32 R12, R31, 0x1f, RZ ;  /* 0x0000001f1f0c7819 */ /* 0x000fe400000006ff */
[----:B------:R-:W-:Y:S05]  /*4e60*/  ISETP.NE.AND.EX P2, PT, RZ, UR5, PT, P2 ;  /* 0x00000005ff007c0c */ /* 0x000fea000bf45320 */
[----:B------:R-:W-:Y:S02]  /*4e70*/  USHF.L.U32 UR19, UR19, 0x7, URZ ;  /* 0x0000000713137899 */ /* 0x000fe400080006ff */
[----:B------:R-:W-:Y:S01]  /*4e80*/  USHF.L.U32 UR18, UR18, 0x7, URZ ;  /* 0x0000000712127899 */ /* 0x000fe200080006ff */
[----:B------:R-:W-:Y:S11]  /*4e90*/  BRA.U !UP3, `(.L_x_103) ;  /* 0x000000010b347547 */ /* 0x000ff6000b800000 */
[----:B------:R-:W-:Y:S01]  /*4ea0*/  UPLOP3.LUT UP0, UPT, UPT, UPT, UP2, 0x80, 0x8 ;  /* 0x000000000008789c */ /* 0x000fe20003f0f020 */
[----:B--2---:R-:W-:Y:S02]  /*4eb0*/  HFMA2 R0, -RZ, RZ, 0, 5.9604644775390625e-08 ;  /* 0x00000001ff007431 */ /* 0x004fe400000001ff */
[----:B------:R-:W-:Y:S03]  /*4ec0*/  IMAD.MOV.U32 R141, RZ, RZ, 0x1 ;  /* 0x00000001ff8d7424 */ /* 0x000fe600078e00ff */
[----:B------:R-:W-:Y:S05]  /*4ed0*/  PLOP3.LUT P0, PT, PT, PT, UP0, 0x80, 0x8 ;  /* 0x000000000008781c */ /* 0x000fea0003f0f008 */
[----:B------:R-:W2:Y:S01]  /*4ee0*/  @UP0 LDCU.64 UR10, c[0x0][0x888] ;  /* 0x00011100ff0a07ac */ /* 0x000ea20008000a00 */
[----:B------:R-:W-:Y:S07]  /*4ef0*/  @UP0 UIMAD UR8, UR36, UR4, URZ ;  /* 0x00000004240802a4 */ /* 0x000fee000f8e02ff */
[----:B------:R-:W-:Y:S01]  /*4f00*/  @!P0 PRMT R141, R0, 0x7610, R141 ;  /* 0x00007610008d8816 */ /* 0x000fe2000000008d */
[----:B--2---:R-:W-:Y:S03]  /*4f10*/  @UP0 UIMAD.WIDE UR10, UR8, 0x4, UR10 ;  /* 0x00000004080a08a5 */ /* 0x004fe6000f8e020a */
[----:B------:R-:W2:Y:S03]  /*4f20*/  @!UP0 LDCU UR8, c[0x0][0x880] ;  /* 0x00011000ff0887ac */ /* 0x000ea60008000800 */
[----:B------:R-:W-:Y:S01]  /*4f30*/  IMAD.U32 R10, RZ, RZ, UR10 ;  /* 0x0000000aff0a7e24 */ /* 0x000fe2000f8e00ff */
[----:B------:R-:W-:Y:S05]  /*4f40*/  MOV R11, UR11 ;  /* 0x0000000b000b7c02 */ /* 0x000fea0008000f00 */
[----:B-----5:R4:W5:Y:S02]  /*4f50*/  @P0 LDG.E R95, desc[UR38][R10.64] ;  /* 0x000000260a5f0981 */ /* 0x020964000c1e1900 */
[----:B--2-4-:R-:W-:Y:S07]  /*4f60*/  @!P0 IMAD.U32 R95, RZ, RZ, UR8 ;  /* 0x00000008ff5f8e24 */ /* 0x014fee000f8e00ff */
.L_x_103:
[----:B-----5:R-:W-:Y:S01]  /*4f70*/  @!P2 FSETP.EQ.AND P0, PT, R95, RZ, PT ;  /* 0x000000ff5f00a20b */ /* 0x020fe20003f02000 */
[----:B------:R-:W-:Y:S01]  /*4f80*/  @!UPT UIADD3 URZ, UPT, UPT, URZ, URZ, URZ ;  /* 0x000000fffffff290 */ /* 0x000fe2000fffe0ff */
[----:B------:R-:W-:Y:S11]  /*4f90*/  @!P2 BRA `(.L_x_104) ;  /* 0x000000000014a947 */ /* 0x000ff60003800000 */
[----:B------:R-:W-:Y:S02]  /*4fa0*/  LOP3.LUT P2, RZ, R141, 0xff, RZ, 0xc0, !PT ;  /* 0x000000ff8dff7812 */ /* 0x000fe4000784c0ff */
[----:B------:R-:W-:Y:S04]  /*4fb0*/  PLOP3.LUT P0, PT, PT, PT, UP0, 0x80, 0x8 ;  /* 0x000000000008781c */ /* 0x000fe80003f0f008 */
[----:B------:R-:W-:Y:S07]  /*4fc0*/  PLOP3.LUT P0, PT, P0, PT, PT, 0x8, 0x80 ;  /* 0x000000000080781c */ /* 0x000fee000070e170 */
[----:B------:R-:W-:Y:S11]  /*4fd0*/  @P2 FSETP.EQ.AND P0, PT, R95, RZ, PT ;  /* 0x000000ff5f00220b */ /* 0x000ff60003f02000 */
[----:B------:R-:W-:Y:S02]  /*4fe0*/  @!UPT UIADD3 URZ, UPT, UPT, URZ, URZ, URZ ;  /* 0x000000fffffff290 */ /* 0x000fe4000fffe0ff */
.L_x_104:
[----:B------:R-:W4:Y:S01]  /*4ff0*/  SYNCS.PHASECHK.TRANS64.TRYWAIT P2, [UR6+0x110], R12 ;  /* 0x0001100cff0075a7 */ /* 0x000f220008041106 */
[----:B------:R-:W-:Y:S04]  /*5000*/  ELECT P4, URZ, PT ;  /* 0x0000000000ff782f */ /* 0x000fe80003880000 */
[----:B------:R-:W-:Y:S11]  /*5010*/  PLOP3.LUT P4, PT, P0, P4, PT, 0xf2, 0x2f ;  /* 0x00000000002f781c */ /* 0x000ff60000789e72 */
[----:B------:R-:W-:Y:S02]  /*5020*/  @!UPT UIADD3 URZ, UPT, UPT, URZ, URZ, URZ ;  /* 0x000000fffffff290 */ /* 0x000fe4000fffe0ff */
[----:B-1----:R-:W-:Y:S05]  /*5030*/  @!P4 IADD3 R19, P0, PT, R32, 0x580, RZ ;  /* 0x000005802013c810 */ /* 0x002fea0007f1e0ff */
[----:B------:R-:W-:Y:S01]  /*5040*/  @!P4 IMAD.X R18, RZ, RZ, R33, P0 ;  /* 0x000000ffff12c224 */ /* 0x000fe200000e0621 */
[----:B----4-:R-:W-:Y:S07]  /*5050*/  @!P2 BRA `(.L_x_105) ;  /* 0x0000009c00e0a947 */ /* 0x010fee0003800000 */
.L_x_193:
[----:B------:R-:W4:Y:S01]  /*5060*/  LDC.64 R14, c[0x0][0xb10] ;  /* 0x0002c400ff0e7b82 */ /* 0x000f220000000a00 */
[----:B------:R-:W-:Y:S01]  /*5070*/  @!P4 R2UR UR8, R18 ;  /* 0x000000001208c2ca */ /* 0x000fe200000e0000 */
[----:B------:R-:W-:Y:S01]  /*5080*/  VOTEU.ALL UP1, P4 ;  /* 0x0000000000ff7886 */ /* 0x000fe20002020000 */
[----:B------:R-:W-:Y:S01]  /*5090*/  @!P4 R2UR UR9, R19 ;  /* 0x000000001309c2ca */ /* 0x000fe200000e0000 */
[----:B------:R-:W-:Y:S01]  /*50a0*/  UMOV UR10, 0x0 ;  /* 0x00000000000a7882 */ /* 0x000fe20000000000 */
[----:B------:R-:W-:Y:S03]  /*50b0*/  UMOV UR11, 0x10000000 ;  /* 0x10000000000b7882 */ /* 0x000fe60000000000 */
[----:B------:R-:W5:Y:S01]  /*50c0*/  LDC.64 R10, c[0x0][0xb18] ;  /* 0x0002c600ff0a7b82 */ /* 0x000f620000000a00 */
[----:B------:R-:W-:Y:S01]  /*50d0*/  @!UP1 UIADD3 UR16, UPT, UPT, UR6, 0x200, URZ ;  /* 0x0000020006109890 */ /* 0x000fe2000fffe0ff */
[----:B------:R-:W-:Y:S01]  /*50e0*/  @P3 SHF.R.U32.HI R28, RZ, 0x10, R21 ;  /* 0x00000010ff1c3819 */ /* 0x000fe20000011615 */
[----:B------:R-:W-:Y:S01]  /*50f0*/  VOTEU.ALL UP1, P4 ;  /* 0x0000000000ff7886 */ /* 0x000fe20002020000 */
[----:B------:R-:W-:Y:S01]  /*5100*/  UMOV UR20, UR36 ;  /* 0x0000002400147c82 */ /* 0x000fe20008000000 */
[----:B------:R-:W-:Y:S03]  /*5110*/  VIADD R30, R30, 0x1 ;  /* 0x000000011e1e7836 */ /* 0x000fe60000000000 */
[----:B--2---:R-:W2:Y:S01]  /*5120*/  @!P1 LDC R0, c[0x0][0xb20] ;  /* 0x0002c800ff009b82 */ /* 0x004ea20000000800 */
[----:B------:R-:W-:Y:S01]  /*5130*/  IMAD.U32 R19, RZ, RZ, UR8 ;  /* 0x00000008ff137e24 */ /* 0x000fe2000f8e00ff */
[----:B------:R-:W-:Y:S06]  /*5140*/  UPRMT UR8, UR37, 0x654, UR17 ;  /* 0x0000065425087896 */ /* 0x000fec0008000011 */
[----:B-1----:R-:W1:Y:S01]  /*5150*/  @!P1 LDC R3, c[0x0][0xb0c] ;  /* 0x0002c300ff039b82 */ /* 0x002e620000000800 */
[----:B------:R-:W-:Y:S01]  /*5160*/  IMAD.U32 R18, RZ, RZ, UR9 ;  /* 0x00000009ff127e24 */ /* 0x000fe2000f8e00ff */
[----:B------:R-:W-:Y:S04]  /*5170*/  @!P4 R2UR UR15, R19 ;  /* 0x00000000130fc2ca */ /* 0x000fe800000e0000 */
[----:B------:R-:W-:Y:S01]  /*5180*/  @!P4 R2UR UR14, R18 ;  /* 0x00000000120ec2ca */ /* 0x000fe200000e0000 */
[----:B------:R-:W-:Y:S11]  /*5190*/  @!P4 IMAD.MOV.U32 R18, RZ, RZ, 0x2000 ;  /* 0x00002000ff12c424 */ /* 0x000ff600078e00ff */
[----:B------:R-:W-:Y:S01]  /*51a0*/  @!UPT UIADD3 URZ, UPT, UPT, URZ, URZ, URZ ;  /* 0x000000fffffff290 */ /* 0x000fe2000fffe0ff */
[----:B------:R1:W-:Y:S01]  /*51b0*/  @!UP1 UTMALDG.3D [UR16], [UR14], desc[UR10] ;  /* 0x00000a100e0095b4 */ /* 0x0003e20008011000 */
[----:B------:R1:W-:Y:S02]  /*51c0*/  @!P4 SYNCS.ARRIVE.TRANS64.RED.A0TR RZ, [UR6+0x100], R18 ;  /* 0x00010012ffffc9a7 */ /* 0x0003e40008300406 */
[----:B-1----:R-:W-:Y:S01]  /*51d0*/  @!P1 ISETP.NE.AND P2, PT, R3, 0x1, PT ;  /* 0x000000010300980c */ /* 0x002fe20003f45270 */
[C---:B----4-:R-:W-:Y:S01]  /*51e0*/  @!P1 IMAD.HI.U32 R14, R13.reuse, R14, RZ ;  /* 0x0000000e0d0e9227 */ /* 0x050fe200078e00ff */
[----:B-----5:R-:W-:Y:S03]  /*51f0*/  @!P1 ISETP.NE.AND P0, PT, R10, 0x1, PT ;  /* 0x000000010a00980c */ /* 0x020fe60003f05270 */
[C---:B------:R-:W-:Y:S01]  /*5200*/  @!P1 IMAD.HI.U32 R11, R8.reuse, R11, RZ ;  /* 0x0000000b080b9227 */ /* 0x040fe200078e00ff */
[----:B------:R-:W-:Y:S04]  /*5210*/  @!P1 SHF.R.U32.HI R14, RZ, R15, R14 ;  /* 0x0000000fff0e9219 */ /* 0x000fe8000001160e */
[----:B--2---:R-:W-:Y:S01]  /*5220*/  @!P1 SHF.R.U32.HI R9, RZ, R0, R11 ;  /* 0x00000000ff099219 */ /* 0x004fe2000001160b */
[----:B------:R-:W-:Y:S01]  /*5230*/  SYNCS.ARRIVE.TRANS64.RED.A1T0 RZ, [UR8], RZ ;  /* 0x000000ffffff79a7 */ /* 0x000fe20008100408 */
[----:B------:R-:W-:Y:S02]  /*5240*/  @!P1 SEL R14, R13, R14, !P2 ;  /* 0x0000000e0d0e9207 */ /* 0x000fe40005000000 */
[----:B------:R-:W-:Y:S01]  /*5250*/  @!P1 SEL R9, R8, R9, !P0 ;  /* 0x0000000908099207 */ /* 0x000fe20004000000 */
[----:B------:R-:W1:Y:S04]  /*5260*/  SYNCS.PHASECHK.TRANS64.TRYWAIT P5, [UR6+0x118], R12 ;  /* 0x0001180cff0075a7 */ /* 0x000e6800080a1106 */
[----:B------:R-:W-:Y:S02]  /*5270*/  @!P1 IMAD.IADD R0, R9, 0x1, -R14 ;  /* 0x0000000109009824 */ /* 0x000fe400078e0a0e */
[----:B------:R-:W-:Y:S02]  /*5280*/  @!P1 IMAD.IADD R9, R14, 0x1, -R9 ;  /* 0x000000010e099824 */ /* 0x000fe400078e0a09 */
[----:B------:R-:W-:Y:S02]  /*5290*/  @!P1 IMAD R13, R0, R3, R13 ;  /* 0x00000003000d9224 */ /* 0x000fe400078e020d */
[----:B------:R-:W-:Y:S01]  /*52a0*/  @!P1 IMAD R8, R9, R10, R8 ;  /* 0x0000000a09089224 */ /* 0x000fe200078e0208 */
[----:B-1----:R-:W-:Y:S06]  /*52b0*/  @!P5 BRA `(.L_x_106) ;  /* 0x0000009c0060d947 */ /* 0x002fec0003800000 */
.L_x_195:
[----:B-1----:R-:W-:Y:S01]  /*52c0*/  @!P4 IADD3 R3, P0, PT, R32, 0x580, RZ ;  /* 0x000005802003c810 */ /* 0x002fe20007f1e0ff */
[----:B------:R-:W-:Y:S01]  /*52d0*/  VOTEU.ALL UP1, P4 ;  /* 0x0000000000ff7886 */ /* 0x000fe20002020000 */
[----:B------:R-:W-:Y:S01]  /*52e0*/  UMOV UR20, 0x0 ;  /* 0x0000000000147882 */ /* 0x000fe20000000000 */
[----:B------:R-:W-:Y:S01]  /*52f0*/  UMOV UR21, 0x10000000 ;  /* 0x1000000000157882 */ /* 0x000fe20000000000 */
[----:B------:R-:W-:Y:S01]  /*5300*/  @!P4 R2UR UR9, R3 ;  /* 0x000000000309c2ca */ /* 0x000fe200000e0000 */
[----:B------:R-:W-:Y:S01]  /*5310*/  @!P4 IMAD.X R0, RZ, RZ, R33, P0 ;  /* 0x000000ffff00c224 */ /* 0x000fe200000e0621 */
[----:B------:R-:W-:Y:S01]  /*5320*/  @!UP1 UIADD3 UR10, UPT, UPT, UR18, 0x40, URZ ;  /* 0x00000040120a9890 */ /* 0x000fe2000fffe0ff */
[----:B------:R-:W-:Y:S01]  /*5330*/  ISETP.NE.AND P0, PT, R30, 0x2, PT ;  /* 0x000000021e00780c */ /* 0x000fe20003f05270 */
[----:B------:R-:W-:Y:S01]  /*5340*/  UMOV UR11, UR19 ;  /* 0x00000013000b7c82 */ /* 0x000fe20008000000 */
[----:B------:R-:W-:Y:S01]  /*5350*/  UMOV UR12, UR36 ;  /* 0x00000024000c7c82 */ /* 0x000fe20008000000 */
[----:B------:R-:W-:Y:S01]  /*5360*/  @!P4 R2UR UR8, R0 ;  /* 0x000000000008c2ca */ /* 0x000fe200000e0000 */
[----:B------:R-:W-:Y:S01]  /*5370*/  IMAD.IADD R18, R8, 0x1, R139 ;  /* 0x0000000108127824 */ /* 0x000fe200078e028b */
[----:B------:R-:W-:Y:S01]  /*5380*/  @P3 R2UR UR36, R28 ;  /* 0x000000001c2432ca */ /* 0x000fe200000e0000 */
[----:B------:R-:W-:Y:S01]  /*5390*/  IMAD.IADD R19, R13, 0x1, R210 ;  /* 0x000000010d137824 */ /* 0x000fe200078e02d2 */
[----:B------:R-:W-:Y:S02]  /*53a0*/  SEL R0, RZ, 0x1, P0 ;  /* 0x00000001ff007807 */ /* 0x000fe40000000000 */
[----:B------:R-:W-:Y:S01]  /*53b0*/  LOP3.LUT R31, R31, 0x1, RZ, 0x3c, !PT ;  /* 0x000000011f1f7812 */ /* 0x000fe200078e3cff */
[----:B------:R-:W-:Y:S01]  /*53c0*/  IMAD.U32 R10, RZ, RZ, UR9 ;  /* 0x00000009ff0a7e24 */ /* 0x000fe2000f8e00ff */
[----:B------:R-:W-:Y:S01]  /*53d0*/  @!UP1 UIADD3 UR9, UPT, UPT, UR6, 0x108, URZ ;  /* 0x0000010806099890 */ /* 0x000fe2000fffe0ff */
[----:B------:R-:W-:Y:S02]  /*53e0*/  LOP3.LUT R29, R29, R0, RZ, 0x3c, !PT ;  /* 0x000000001d1d7212 */ /* 0x000fe400078e3cff */
[----:B------:R-:W-:Y:S02]  /*53f0*/  SEL R30, R30, RZ, P0 ;  /* 0x000000ff1e1e7207 */ /* 0x000fe40000000000 */
[----:B------:R-:W-:Y:S01]  /*5400*/  IMAD.U32 R11, RZ, RZ, UR8 ;  /* 0x00000008ff0b7e24 */ /* 0x000fe2000f8e00ff */
[----:B------:R-:W-:Y:S01]  /*5410*/  @!P4 R2UR UR14, R10 ;  /* 0x000000000a0ec2ca */ /* 0x000fe200000e0000 */
[----:B------:R-:W-:Y:S01]  /*5420*/  @!UP1 UIADD3 UR8, UPT, UPT, UR6, 0x2200, URZ ;  /* 0x0000220006089890 */ /* 0x000fe2000fffe0ff */
[----:B------:R-:W-:Y:S02]  /*5430*/  VOTEU.ALL UP1, P4 ;  /* 0x0000000000ff7886 */ /* 0x000fe40002020000 */
[----:B------:R-:W-:Y:S11]  /*5440*/  @!P4 R2UR UR15, R11 ;  /* 0x000000000b0fc2ca */ /* 0x000ff600000e0000 */
[----:B------:R-:W-:Y:S02]  /*5450*/  @!UPT UIADD3 URZ, UPT, UPT, URZ, URZ, URZ ;  /* 0x000000fffffff290 */ /* 0x000fe4000fffe0ff */
[----:B------:R2:W-:Y:S01]  /*5460*/  @!UP1 UTMALDG.3D [UR8], [UR14], desc[UR20] ;  /* 0x000014080e0095b4 */ /* 0x0005e20008011000 */
[----:B------:R2:W-:Y:S01]  /*5470*/  @!P4 SYNCS.ARRIVE.TRANS64.RED.A0TR RZ, [UR6+0x108], R27 ;  /* 0x0001081bffffc9a7 */ /* 0x0005e20008300406 */
[----:B------:R-:W-:Y:S01]  /*5480*/  UPLOP3.LUT UP1, UPT, UPT, UPT, UPT, 0x80, 0x8 ;  /* 0x000000000008789c */ /* 0x000fe20003f2f070 */
[----:B------:R-:W-:Y:S01]  /*5490*/  SYNCS.ARRIVE.TRANS64.RED.A1T0 RZ, [UR13], RZ ;  /* 0x000000ffffff79a7 */ /* 0x000fe2000810040d */
[----:B------:R-:W-:Y:S09]  /*54a0*/  @P3 BRA `(.L_x_107) ;  /* 0xfffffff400503947 */ /* 0x000ff2000383ffff */
[----:B------:R-:W-:-:S04]  /*54b0*/  SHF.L.U32 R3, R31, 0x1f, RZ ;  /* 0x0000001f1f037819 */ /* 0x000fc800000006ff */
[----:B------:R-:W1:Y:S02]  /*54c0*/  SYNCS.PHASECHK.TRANS64.TRYWAIT P0, [UR6+0x110], R3 ;  /* 0x00011003ff0075a7 */ /* 0x000e640008001106 */
[----:B-1----:R-:W-:Y:S05]  /*54d0*/  @!P0 BRA `(.L_x_108) ;  /* 0x0000009800f08947 */ /* 0x002fea0003800000 */
.L_x_197:
[----:B-1----:R-:W-:-:S07]  /*54e0*/  MOV R0, UR6 ;  /* 0x0000000600007c02 */ /* 0x002fce0008000f00 */
.L_x_109:
[----:B-1----:R-:W-:-:S04]  /*54f0*/  SHF.L.U32 R3, R31, 0x1f, RZ ;  /* 0x0000001f1f037819 */ /* 0x002fc800000006ff */
[----:B------:R1:W4:Y:S03]  /*5500*/  SYNCS.PHASECHK.TRANS64.TRYWAIT P0, [R0+URZ+0x118], R3 ;  /* 0x00011803000075a7 */ /* 0x00032600080011ff */
[----:B----4-:R-:W-:Y:S05]  /*5510*/  @!P0 NANOSLEEP.SYNCS 0x989680 ;  /* 0x009896800000895d */ /* 0x010fea0003900000 */
[----:B------:R-:W4:Y:S02]  /*5520*/  @!P0 SYNCS.PHASECHK.TRANS64 P0, [R0+URZ+0x118], R3 ;  /* 0x00011803000085a7 */ /* 0x000f2400080010ff */
[----:B--2-4-:R-:W-:Y:S05]  /*5530*/  @P0 EXIT ;  /* 0x000000000000094d */ /* 0x014fea0003800000 */
[----:B------:R-:W-:Y:S05]  /*5540*/  BRA `(.L_x_109) ;  /* 0xfffffffc00e87947 */ /* 0x000fea000383ffff */
.L_x_98:
[----:B------:R-:W-:-:S06]  /*5550*/  UISETP.GE.AND UP1, UPT, UR10, 0x4, UPT ;  /* 0x000000040a00788c */ /* 0x000fcc000bf26270 */
[----:B------:R-:W-:-:S13]  /*5560*/  PLOP3.LUT P0, PT, PT, PT, UP1, 0x80, 0x8 ;  /* 0x000000000008781c */ /* 0x000fda0003f0f018 */
[----:B------:R-:W-:Y:S05]  /*5570*/  @!P0 EXIT ;  /* 0x000000000000894d */ /* 0x000fea0003800000 */
[----:B------:R-:W-:Y:S01]  /*5580*/  BAR.SYNC.DEFER_BLOCKING 0x6, 0xa0 ;  /* 0x0182800000007b1d */ /* 0x000fe20000010000 */
[C---:B------:R-:W-:Y:S01]  /*5590*/  IMAD.SHL.U32 R5, R173.reuse, 0x40, RZ ;  /* 0x00000040ad057824 */ /* 0x040fe200078e00ff */
[C---:B------:R-:W-:Y:S01]  /*55a0*/  LOP3.LUT R177, R173.reuse, 0x60, RZ, 0xc0, !PT ;  /* 0x00000060adb17812 */ /* 0x040fe200078ec0ff */
[C---:B------:R-:W-:Y:S01]  /*55b0*/  IMAD.SHL.U32 R232, R173.reuse, 0x8, RZ ;  /* 0x00000008ade87824 */ /* 0x040fe200078e00ff */
[C---:B------:R-:W-:Y:S01]  /*55c0*/  LOP3.LUT R175, R173.reuse, 0x2, RZ, 0xc0, !PT ;  /* 0x00000002adaf7812 */ /* 0x040fe200078ec0ff */
[----:B------:R-:W-:Y:S01]  /*55d0*/  IMAD.U32 R196, R173, 0x10000, RZ ;  /* 0x00010000adc47824 */ /* 0x000fe200078e00ff */
[----:B------:R-:W-:Y:S02]  /*55e0*/  UMOV UR41, 0x400 ;  /* 0x0000040000297882 */ /* 0x000fe40000000000 */
[----:B------:R-:W1:Y:S01]  /*55f0*/  LDC R151, c[0x0][0x370] ;  /* 0x0000dc00ff977b82 */ /* 0x000e620000000800 */
[----:B------:R-:W-:Y:S01]  /*5600*/  ULEA UR41, UR37, UR41, 0x18 ;  /* 0x0000002925297291 */ /* 0x000fe2000f8ec0ff */
[----:B------:R-:W-:Y:S01]  /*5610*/  LOP3.LUT R7, R5, 0x180, RZ, 0xc0, !PT ;  /* 0x0000018005077812 */ /* 0x000fe200078ec0ff */
[----:B------:R-:W-:Y:S01]  /*5620*/  HFMA2 R149, -RZ, RZ, 0, 0 ;  /* 0x00000000ff957431 */ /* 0x000fe200000001ff */
[----:B------:R-:W-:Y:S01]  /*5630*/  LOP3.LUT R196, R196, 0x600000, RZ, 0xc0, !PT ;  /* 0x00600000c4c47812 */ /* 0x000fe200078ec0ff */
[----:B------:R-:W-:Y:S01]  /*5640*/  UIADD3 UR40, UPT, UPT, UR41, 0x200, URZ ;  /* 0x0000020029287890 */ /* 0x000fe2000fffe0ff */
[----:B------:R-:W-:Y:S01]  /*5650*/  LOP3.LUT R232, R7, 0x30, R232, 0xf8, !PT ;  /* 0x0000003007e87812 */ /* 0x000fe200078ef8e8 */
[----:B------:R-:W-:Y:S01]  /*5660*/  IMAD.MOV.U32 R75, RZ, RZ, RZ ;  /* 0x000000ffff4b7224 */ /* 0x000fe200078e00ff */
[----:B------:R-:W2:Y:S01]  /*5670*/  LDC R228, c[0x0][0x374] ;  /* 0x0000dd00ffe47b82 */ /* 0x000ea20000000800 */
[----:B------:R-:W-:Y:S01]  /*5680*/  LOP3.LUT R173, R173, 0x4, RZ, 0xc0, !PT ;  /* 0x00000004adad7812 */ /* 0x000fe200078ec0ff */
[----:B------:R-:W-:Y:S01]  /*5690*/  IMAD.MOV.U32 R169, RZ, RZ, RZ ;  /* 0x000000ffffa97224 */ /* 0x000fe200078e00ff */
[----:B------:R-:W-:Y:S01]  /*56a0*/  LOP3.LUT R232, R232, 0x1e40, R5, 0xf8, !PT ;  /* 0x00001e40e8e87812 */ /* 0x000fe200078ef805 */
[----:B------:R-:W-:Y:S01]  /*56b0*/  IMAD.MOV.U32 R167, RZ, RZ, RZ ;  /* 0x000000ffffa77224 */ /* 0x000fe200078e00ff */
[----:B------:R-:W-:Y:S01]  /*56c0*/  MOV R163, RZ ;  /* 0x000000ff00a37202 */ /* 0x000fe20000000f00 */
[----:B------:R-:W-:Y:S01]  /*56d0*/  IMAD.MOV.U32 R165, RZ, RZ, RZ ;  /* 0x000000ffffa57224 */ /* 0x000fe200078e00ff */
[----:B------:R-:W-:Y:S01]  /*56e0*/  IADD3 R171, PT, PT, -R173, 0x2, RZ ;  /* 0x00000002adab7810 */ /* 0x000fe20007ffe1ff */
[----:B------:R-:W-:Y:S01]  /*56f0*/  VIADD R232, R232, UR40 ;  /* 0x00000028e8e87c36 */ /* 0x000fe20008000000 */
[----:B------:R-:W3:Y:S01]  /*5700*/  LDS R3, [UR41+0x1e0] ;  /* 0x0001e029ff037984 */ /* 0x000ee20008000800 */
[----:B------:R-:W4:Y:S01]  /*5710*/  LDCU.64 UR46, c[0x0][0x348] ;  /* 0x00006900ff2e77ac */ /* 0x000f220008000a00 */
[----:B------:R-:W-:Y:S01]  /*5720*/  UIADD3 UR43, UPT, UPT, UR41, 0x4200, URZ ;  /* 0x00004200292b7890 */ /* 0x000fe2000fffe0ff */
[----:B------:R-:W-:Y:S01]  /*5730*/  UMOV UR42, URZ ;  /* 0x000000ff002a7c82 */ /* 0x000fe20008000000 */
[----:B-1234-:R-:W-:-:S10]  /*5740*/  IADD3 R196, PT, PT, R3, R196, RZ ;  /* 0x000000c403c47210 */ /* 0x01efd40007ffe0ff */
.L_x_135:
[----:B------:R-:W-:Y:S02]  /*5750*/  LEA R0, R149, UR41, 0x3 ;  /* 0x0000002995007c11 */ /* 0x000fe4000f8e18ff */
[----:B------:R-:W-:Y:S02]  /*5760*/  SHF.L.U32 R3, R167, 0x1f, RZ ;  /* 0x0000001fa7037819 */ /* 0x000fe400000006ff */
[----:B------:R-:W-:Y:S02]  /*5770*/  LEA R8, R149, UR41, 0x4 ;  /* 0x0000002995087c11 */ /* 0x000fe4000f8e20ff */
[----:B------:R-:W1:Y:S02]  /*5780*/  SYNCS.PHASECHK.TRANS64.TRYWAIT P0, [R0+URZ+0x130], R3 ;  /* 0x00013003000075a7 */ /* 0x000e6400080011ff */
[----:B-1----:R-:W-:Y:S05]  /*5790*/  @!P0 BRA `(.L_x_110) ;  /* 0x0000009800588947 */ /* 0x002fea0003800000 */
.L_x_198:
        /* <DEDUP_REMOVED lines=11> */
[----:B--2---:R-:W-:-:S04]  /*5850*/  LOP3.LUT P3, RZ, R10, 0x1, RZ, 0xc0, !PT ;  /* 0x000000010aff7812 */ /* 0x004fc8000786c0ff */
[----:B------:R-:W-:-:S09]  /*5860*/  P2R R183, PR, RZ, 0x8 ;  /* 0x00000008ffb77803 */ /* 0x000fd20000000000 */
[----:B------:R-:W-:Y:S02]  /*5870*/  @P3 MOV R159, R8 ;  /* 0x00000008009f3202 */ /* 0x000fe40000000f00 */
[----:B------:R-:W-:Y:S01]  /*5880*/  @P3 LOP3.LUT R230, R9, 0xffff, RZ, 0xc0, !PT ;  /* 0x0000ffff09e63812 */ /* 0x000fe200078ec0ff */
[----:B-1----:R-:W-:Y:S06]  /*5890*/  @!P0 BRA `(.L_x_111) ;  /* 0x0000000000b88947 */ /* 0x002fec0003800000 */
[----:B------:R-:W1:Y:S01]  /*58a0*/  LDC.64 R4, c[0x0][0xb18] ;  /* 0x0002c600ff047b82 */ /* 0x000e620000000a00 */
[----:B------:R-:W-:-:S07]  /*58b0*/  ISETP.NE.AND P0, PT, R192, 0x1, PT ;  /* 0x00000001c000780c */ /* 0x000fce0003f05270 */
[----:B------:R-:W2:Y:S08]  /*58c0*/  LDC.64 R6, c[0x0][0xb10] ;  /* 0x0002c400ff067b82 */ /* 0x000eb00000000a00 */
[----:B------:R-:W3:Y:S08]  /*58d0*/  LDC R0, c[0x0][0xb20] ;  /* 0x0002c800ff007b82 */ /* 0x000ef00000000800 */
[----:B------:R-:W4:Y:S01]  /*58e0*/  LDC R12, c[0x0][0xb0c] ;  /* 0x0002c300ff0c7b82 */ /* 0x000f220000000800 */
[----:B-1----:R-:W-:Y:S01]  /*58f0*/  IMAD.HI.U32 R13, R228, R5, RZ ;  /* 0x00000005e40d7227 */ /* 0x002fe200078e00ff */
[----:B------:R-:W-:-:S03]  /*5900*/  ISETP.NE.AND P1, PT, R4, 0x1, PT ;  /* 0x000000010400780c */ /* 0x000fc60003f25270 */
[----:B------:R-:W-:-:S03]  /*5910*/  IMAD.HI.U32 R5, R230, R5, RZ ;  /* 0x00000005e6057227 */ /* 0x000fc600078e00ff */
[----:B------:R-:W1:Y:S01]  /*5920*/  LDC.64 R2, c[0x0][0xb28] ;  /* 0x0002ca00ff027b82 */ /* 0x000e620000000a00 */
[----:B--2---:R-:W-:-:S04]  /*5930*/  IMAD.HI.U32 R14, R151, R6, RZ ;  /* 0x00000006970e7227 */ /* 0x004fc800078e00ff */
[----:B------:R-:W-:Y:S01]  /*5940*/  IMAD.HI.U32 R16, R159, R6, RZ ;  /* 0x000000069f107227 */ /* 0x000fe200078e00ff */
[----:B------:R-:W-:Y:S02]  /*5950*/  SHF.R.U32.HI R14, RZ, R7, R14 ;  /* 0x00000007ff0e7219 */ /* 0x000fe4000001160e */
[-C--:B---3--:R-:W-:Y:S02]  /*5960*/  SHF.R.U32.HI R13, RZ, R0.reuse, R13 ;  /* 0x00000000ff0d7219 */ /* 0x088fe4000001160d */
[----:B------:R-:W-:Y:S02]  /*5970*/  SHF.R.U32.HI R5, RZ, R0, R5 ;  /* 0x00000000ff057219 */ /* 0x000fe40000011605 */
[----:B------:R-:W-:Y:S02]  /*5980*/  SEL R13, R228, R13, !P1 ;  /* 0x0000000de40d7207 */ /* 0x000fe40004800000 */
[----:B------:R-:W-:Y:S02]  /*5990*/  SHF.R.U32.HI R16, RZ, R7, R16 ;  /* 0x00000007ff107219 */ /* 0x000fe40000011610 */
[----:B----4-:R-:W-:-:S02]  /*59a0*/  ISETP.NE.AND P2, PT, R12, 0x1, PT ;  /* 0x000000010c00780c */ /* 0x010fc40003f45270 */
[----:B------:R-:W-:Y:S02]  /*59b0*/  SEL R5, R230, R5, !P1 ;  /* 0x00000005e6057207 */ /* 0x000fe40004800000 */
[----:B------:R-:W-:Y:S02]  /*59c0*/  SEL R15, R151, R14, !P2 ;  /* 0x0000000e970f7207 */ /* 0x000fe40005000000 */
[----:B------:R-:W-:Y:S01]  /*59d0*/  SEL R7, R159, R16, !P2 ;  /* 0x000000109f077207 */ /* 0x000fe20005000000 */
[----:B-1----:R-:W-:-:S04]  /*59e0*/  IMAD.HI.U32 R14, R13, R2, RZ ;  /* 0x000000020d0e7227 */ /* 0x002fc800078e00ff */
        /* <DEDUP_REMOVED lines=25> */
.L_x_111:
[----:B------:R-:W1:Y:S02]  /*5b80*/  LDCU UR4, c[0x0][0xb30] ;  /* 0x00016600ff0477ac */ /* 0x000e640008000800 */
[----:B-1----:R-:W-:-:S09]  /*5b90*/  UISETP.NE.AND UP0, UPT, UR4, 0x1, UPT ;  /* 0x000000010400788c */ /* 0x002fd2000bf05270 */
[----:B------:R-:W-:Y:S05]  /*5ba0*/  BRA.U UP0, `(.L_x_112) ;  /* 0x0000000100407547 */ /* 0x000fea000b800000 */
[----:B------:R-:W1:Y:S08]  /*5bb0*/  LDC.64 R2, c[0x0][0xb18] ;  /* 0x0002c600ff027b82 */ /* 0x000e700000000a00 */
[----:B------:R-:W2:Y:S08]  /*5bc0*/  LDC.64 R4, c[0x0][0xb10] ;  /* 0x0002c400ff047b82 */ /* 0x000eb00000000a00 */
[----:B------:R-:W3:Y:S08]  /*5bd0*/  LDC R0, c[0x0][0xb20] ;  /* 0x0002c800ff007b82 */ /* 0x000ef00000000800 */
[----:B------:R-:W4:Y:S01]  /*5be0*/  LDC R6, c[0x0][0xb0c] ;  /* 0x0002c300ff067b82 */ /* 0x000f220000000800 */
[----:B-1----:R-:W-:Y:S01]  /*5bf0*/  IMAD.HI.U32 R3, R230, R3, RZ ;  /* 0x00000003e6037227 */ /* 0x002fe200078e00ff */
[----:B------:R-:W-:-:S03]  /*5c00*/  ISETP.NE.AND P0, PT, R2, 0x1, PT ;  /* 0x000000010200780c */ /* 0x000fc60003f05270 */
[----:B--2---:R-:W-:-:S05]  /*5c10*/  IMAD.HI.U32 R4, R159, R4, RZ ;  /* 0x000000049f047227 */ /* 0x004fca00078e00ff */
[----:B------:R-:W-:Y:S02]  /*5c20*/  SHF.R.U32.HI R4, RZ, R5, R4 ;  /* 0x00000005ff047219 */ /* 0x000fe40000011604 */
        /* <DEDUP_REMOVED lines=8> */
.L_x_112:
[----:B------:R-:W-:Y:S01]  /*5cb0*/  ULOP3.LUT UP0, URZ, UR40, 0x1b0, URZ, 0xc0, !UPT ;  /* 0x000001b028ff7892 */ /* 0x000fe2000f80c0ff */
[----:B------:R-:W-:Y:S02]  /*5cc0*/  IADD3 R149, PT, PT, R149, 0x1, RZ ;  /* 0x0000000195957810 */ /* 0x000fe40007ffe0ff */
[----:B------:R-:W-:-:S06]  /*5cd0*/  @P3 SHF.R.U32.HI R161, RZ, 0x10, R9 ;  /* 0x00000010ffa13819 */ /* 0x000fcc0000011609 */
[----:B------:R-:W-:Y:S05]  /*5ce0*/  BRA.U !UP0, `(.L_x_113) ;  /* 0x0000000108407547 */ /* 0x000fea000b800000 */
[----:B------:R-:W-:Y:S01]  /*5cf0*/  MOV R2, 0x0 ;  /* 0x0000000000027802 */ /* 0x000fe20000000f00 */
[----:B------:R-:W1:Y:S01]  /*5d00*/  LDCU.64 UR8, c[0x4][0x80] ;  /* 0x01001000ff0877ac */ /* 0x000e620008000a00 */
[----:B------:R-:W-:Y:S02]  /*5d10*/  HFMA2 R12, -RZ, RZ, 0, 5.9604644775390625e-08 ;  /* 0x00000001ff0c7431 */ /* 0x000fe400000001ff */
[----:B------:R-:W-:Y:S01]  /*5d20*/  IMAD.MOV.U32 R8, RZ, RZ, 0x70 ;  /* 0x00000070ff087424 */ /* 0x000fe200078e00ff */
[----:B------:R-:W2:Y:S01]  /*5d30*/  LDCU.64 UR6, c[0x4][0x88] ;  /* 0x01001100ff0677ac */ /* 0x000ea20008000a00 */
[----:B------:R-:W3:Y:S01]  /*5d40*/  LDC.64 R2, c[0x4][R2] ;  /* 0x0100000002027b82 */ /* 0x000ee20000000a00 */
[----:B------:R-:W-:Y:S01]  /*5d50*/  IMAD.MOV.U32 R13, RZ, RZ, RZ ;  /* 0x000000ffff0d7224 */ /* 0x000fe200078e00ff */
[----:B------:R-:W4:Y:S01]  /*5d60*/  LDCU.64 UR4, c[0x4][0x8] ;  /* 0x01000100ff0477ac */ /* 0x000f220008000a00 */
[----:B-1----:R-:W-:Y:S01]  /*5d70*/  IMAD.U32 R4, RZ, RZ, UR8 ;  /* 0x00000008ff047e24 */ /* 0x002fe2000f8e00ff */
[----:B------:R-:W-:Y:S01]  /*5d80*/  MOV R5, UR9 ;  /* 0x0000000900057c02 */ /* 0x000fe20008000f00 */
[----:B--2---:R-:W-:Y:S01]  /*5d90*/  IMAD.U32 R6, RZ, RZ, UR6 ;  /* 0x00000006ff067e24 */ /* 0x004fe2000f8e00ff */
[----:B------:R-:W-:Y:S01]  /*5da0*/  MOV R7, UR7 ;  /* 0x0000000700077c02 */ /* 0x000fe20008000f00 */
[----:B----4-:R-:W-:Y:S01]  /*5db0*/  IMAD.U32 R10, RZ, RZ, UR4 ;  /* 0x00000004ff0a7e24 */ /* 0x010fe2000f8e00ff */
[----:B------:R-:W-:-:S02]  /*5dc0*/  MOV R11, UR5 ;  /* 0x00000005000b7c02 */ /* 0x000fc40008000f00 */
[----:B------:R-:W-:-:S07]  /*5dd0*/  LEPC R20, `(.L_x_113) ;  /* 0x000000001014794e */ /* 0x000fce0000000000 */
[----:B---3-5:R-:W-:Y:S05]  /*5de0*/  CALL.ABS.NOINC R2 ;  /* 0x0000000002007343 */ /* 0x028fea0003c00000 */
.L_x_113:
[----:B------:R-:W-:-:S09]  /*5df0*/  ULOP3.LUT UP0, URZ, UR43, 0x1b0, URZ, 0xc0, !UPT ;  /* 0x000001b02bff7892 */ /* 0x000fd2000f80c0ff */
        /* <DEDUP_REMOVED lines=17> */
.L_x_114:
[----:B------:R-:W1:Y:S02]  /*5f10*/  LDC.64 R2, c[0x0][0x890] ;  /* 0x00022400ff027b82 */ /* 0x000e640000000a00 */
[----:B-1----:R-:W-:-:S04]  /*5f20*/  ISETP.NE.U32.AND P3, PT, R2, RZ, PT ;  /* 0x000000ff0200720c */ /* 0x002fc80003f65070 */
[----:B------:R-:W-:-:S13]  /*5f30*/  ISETP.NE.AND.EX P3, PT, R3, RZ, PT, P3 ;  /* 0x000000ff0300720c */ /* 0x000fda0003f65330 */
[----:B------:R-:W-:Y:S05]  /*5f40*/  @!P3 BRA `(.L_x_115) ;  /* 0x000000000034b947 */ /* 0x000fea0003800000 */
[----:B------:R-:W1:Y:S02]  /*5f50*/  LDCU.64 UR4, c[0x0][0x888] ;  /* 0x00011100ff0477ac */ /* 0x000e640008000a00 */
[----:B-1----:R-:W-:-:S04]  /*5f60*/  UISETP.NE.U32.AND UP0, UPT, UR4, URZ, UPT ;  /* 0x000000ff0400728c */ /* 0x002fc8000bf05070 */
[----:B------:R-:W-:-:S09]  /*5f70*/  UISETP.NE.AND.EX UP0, UPT, UR5, URZ, UPT, UP0 ;  /* 0x000000ff0500728c */ /* 0x000fd2000bf05300 */
[----:B------:R-:W-:Y:S05]  /*5f80*/  BRA.U !UP0, `(.L_x_116) ;  /* 0x0000000108187547 */ /* 0x000fea000b800000 */
[----:B------:R-:W1:Y:S01]  /*5f90*/  LDC.64 R4, c[0x0][0x888] ;  /* 0x00022200ff047b82 */ /* 0x000e620000000a00 */
[----:B------:R-:W-:-:S04]  /*5fa0*/  IMAD R0, R2, UR36, RZ ;  /* 0x0000002402007c24 */ /* 0x000fc8000f8e02ff */
[----:B-1----:R-:W-:-:S05]  /*5fb0*/  IMAD.WIDE R4, R0, 0x4, R4 ;  /* 0x0000000400047825 */ /* 0x002fca00078e0204 */
[----:B-----5:R1:W5:Y:S01]  /*5fc0*/  LDG.E R95, desc[UR38][R4.64] ;  /* 0x00000026045f7981 */ /* 0x020362000c1e1900 */
[----:B------:R-:W-:Y:S01]  /*5fd0*/  MOV R141, 0x1 ;  /* 0x00000001008d7802 */ /* 0x000fe20000000f00 */
[----:B------:R-:W-:Y:S06]  /*5fe0*/  BRA `(.L_x_115) ;  /* 0x00000000000c7947 */ /* 0x000fec0003800000 */
.L_x_116:
[----:B------:R-:W1:Y:S01]  /*5ff0*/  LDCU UR4, c[0x0][0x880] ;  /* 0x00011000ff0477ac */ /* 0x000e620008000800 */
[----:B------:R-:W-:Y:S01]  /*6000*/  HFMA2 R141, -RZ, RZ, 0, 5.9604644775390625e-08 ;  /* 0x00000001ff8d7431 */ /* 0x000fe200000001ff */
[----:B-1---5:R-:W-:Y:S02]  /*6010*/  MOV R95, UR4 ;  /* 0x00000004005f7c02 */ /* 0x022fe40008000f00 */
.L_x_115:
[----:B-1----:R-:W1:Y:S02]  /*6020*/  LDC.64 R4, c[0x0][0x8b0] ;  /* 0x00022c00ff047b82 */ /* 0x002e640000000a00 */
        /* <DEDUP_REMOVED lines=11> */
[----:B------:R-:W-:Y:S05]  /*60e0*/  BRA `(.L_x_117) ;  /* 0x0000000000087947 */ /* 0x000fea0003800000 */
.L_x_118:
[----:B------:R-:W1:Y:S02]  /*60f0*/  LDCU UR4, c[0x0][0x8a0] ;  /* 0x00011400ff0477ac */ /* 0x000e640008000800 */
[----:B-1---5:R-:W-:Y:S02]  /*6100*/  MOV R77, UR4 ;  /* 0x00000004004d7c02 */ /* 0x022fe40008000f00 */
.L_x_117:
[----:B------:R-:W-:Y:S01]  /*6110*/  UISETP.NE.AND UP0, UPT, UR44, URZ, UPT ;  /* 0x000000ff2c00728c */ /* 0x000fe2000bf05270 */
[----:B------:R-:W-:-:S04]  /*6120*/  PLOP3.LUT P0, PT, PT, PT, PT, 0x8, 0x80 ;  /* 0x000000000080781c */ /* 0x000fc80003f0e170 */
[----:B------:R-:W-:-:S04]  /*6130*/  P2R R191, PR, RZ, 0x1 ;  /* 0x00000001ffbf7803 */ /* 0x000fc80000000000 */
[----:B------:R-:W-:Y:S05]  /*6140*/  BRA.U !UP0, `(.L_x_119) ;  /* 0x00000001083c7547 */ /* 0x000fea000b800000 */
[----:B------:R-:W-:-:S04]  /*6150*/  ISETP.NE.U32.AND P0, PT, R2, RZ, PT ;  /* 0x000000ff0200720c */ /* 0x000fc80003f05070 */
[----:B------:R-:W-:-:S13]  /*6160*/  ISETP.NE.AND.EX P0, PT, R3, RZ, PT, P0 ;  /* 0x000000ff0300720c */ /* 0x000fda0003f05300 */
[----:B-----5:R-:W-:-:S04]  /*6170*/  @!P0 FSETP.EQ.AND P1, PT, R95, RZ, PT ;  /* 0x000000ff5f00820b */ /* 0x020fc80003f22000 */
[----:B------:R-:W-:Y:S01]  /*6180*/  P2R R191, PR, RZ, 0x2 ;  /* 0x00000002ffbf7803 */ /* 0x000fe20000000000 */
[----:B------:R-:W-:Y:S08]  /*6190*/  @!P0 BRA `(.L_x_119) ;  /* 0x0000000000288947 */ /* 0x000ff00003800000 */
[----:B------:R-:W2:Y:S01]  /*61a0*/  LDCU.64 UR4, c[0x0][0x888] ;  /* 0x00011100ff0477ac */ /* 0x000ea20008000a00 */
[----:B------:R-:W-:Y:S02]  /*61b0*/  LOP3.LUT P1, RZ, R141, 0xff, RZ, 0xc0, !PT ;  /* 0x000000ff8dff7812 */ /* 0x000fe4000782c0ff */
[----:B------:R-:W-:-:S04]  /*61c0*/  FSETP.NEU.AND P0, PT, R95, RZ, PT ;  /* 0x000000ff5f00720b */ /* 0x000fc80003f0d000 */
[----:B------:R-:W-:Y:S02]  /*61d0*/  SEL R0, RZ, 0xffffffff, P0 ;  /* 0xffffffffff007807 */ /* 0x000fe40000000000 */
[----:B--2---:R-:W-:-:S04]  /*61e0*/  ISETP.NE.U32.AND P2, PT, RZ, UR4, PT ;  /* 0x00000004ff007c0c */ /* 0x004fc8000bf45070 */
[----:B------:R-:W-:-:S04]  /*61f0*/  ISETP.NE.AND.EX P2, PT, RZ, UR5, PT, P2 ;  /* 0x00000005ff007c0c */ /* 0x000fc8000bf45320 */
[----:B------:R-:W-:-:S04]  /*6200*/  @!P1 SEL R0, RZ, 0xffffffff, P2 ;  /* 0xffffffffff009807 */ /* 0x000fc80001000000 */
[----:B------:R-:W-:-:S04]  /*6210*/  LOP3.LUT R0, R0, 0x1, RZ, 0xc0, !PT ;  /* 0x0000000100007812 */ /* 0x000fc800078ec0ff */
[----:B------:R-:W-:-:S04]  /*6220*/  ISETP.EQ.U32.AND P0, PT, R0, 0x1, PT ;  /* 0x000000010000780c */ /* 0x000fc80003f02070 */
[----:B------:R-:W-:-:S09]  /*6230*/  P2R R191, PR, RZ, 0x1 ;  /* 0x00000001ffbf7803 */ /* 0x000fd20000000000 */
.L_x_119:
[----:B------:R-:W-:Y:S01]  /*6240*/  ISETP.NE.AND P4, PT, R191, RZ, PT ;  /* 0x000000ffbf00720c */ /* 0x000fe20003f85270 */
[----:B------:R-:W2:Y:S01]  /*6250*/  LDCU.64 UR4, c[0x0][0x888] ;  /* 0x00011100ff0477ac */ /* 0x000ea20008000a00 */
[----:B------:R-:W-:Y:S01]  /*6260*/  LEA R5, R75, UR41, 0x3 ;  /* 0x000000294b057c11 */ /* 0x000fe2000f8e18ff */
[----:B------:R-:W-:Y:S01]  /*6270*/  IMAD.MOV.U32 R157, RZ, RZ, 0x1 ;  /* 0x00000001ff9d7424 */ /* 0x000fe200078e00ff */
[----:B------:R-:W-:Y:S01]  /*6280*/  SHF.L.U32 R2, R169, 0x1f, RZ ;  /* 0x0000001fa9027819 */ /* 0x000fe200000006ff */
[----:B------:R-:W-:Y:S01]  /*6290*/  IMAD.SHL.U32 R147, R18, 0x80, RZ ;  /* 0x0000008012937824 */ /* 0x000fe200078e00ff */
[----:B------:R-:W-:Y:S01]  /*62a0*/  CS2R R226, SRZ ;  /* 0x0000000000e27805 */ /* 0x000fe2000001ff00 */
[----:B------:R-:W-:Y:S01]  /*62b0*/  IMAD.SHL.U32 R145, R19, 0x80, RZ ;  /* 0x0000008013917824 */ /* 0x000fe200078e00ff */
[----:B------:R-:W-:Y:S01]  /*62c0*/  CS2R R224, SRZ ;  /* 0x0000000000e07805 */ /* 0x000fe2000001ff00 */
[----:B------:R-:W-:Y:S01]  /*62d0*/  IMAD R73, R75, 0x80, R196 ;  /* 0x000000804b497824 */ /* 0x000fe200078e02c4 */
[----:B------:R-:W-:Y:S01]  /*62e0*/  CS2R R222, SRZ ;  /* 0x0000000000de7805 */ /* 0x000fe2000001ff00 */
[----:B------:R-:W-:Y:S01]  /*62f0*/  IMAD.MOV.U32 R194, RZ, RZ, RZ ;  /* 0x000000ffffc27224 */ /* 0x000fe200078e00ff */
[----:B------:R-:W-:-:S02]  /*6300*/  CS2R R220, SRZ ;  /* 0x0000000000dc7805 */ /* 0x000fc4000001ff00 */
[----:B-1----:R-:W-:Y:S01]  /*6310*/  @!P4 LEA R7, R165, UR41, 0x3 ;  /* 0x00000029a507cc11 */ /* 0x002fe2000f8e18ff */
[----:B------:R-:W-:Y:S01]  /*6320*/  IMAD.MOV.U32 R155, RZ, RZ, R163 ;  /* 0x000000ffff9b7224 */ /* 0x000fe200078e00a3 */
[----:B------:R-:W-:Y:S01]  /*6330*/  @!P4 SHF.L.U32 R4, R163, 0x1f, RZ ;  /* 0x0000001fa304c819 */ /* 0x000fe200000006ff */
[----:B------:R-:W-:Y:S01]  /*6340*/  IMAD.MOV.U32 R153, RZ, RZ, R165 ;  /* 0x000000ffff997224 */ /* 0x000fe200078e00a5 */
[----:B------:R-:W-:Y:S02]  /*6350*/  CS2R R218, SRZ ;  /* 0x0000000000da7805 */ /* 0x000fe4000001ff00 */
[----:B------:R-:W-:Y:S01]  /*6360*/  CS2R R216, SRZ ;  /* 0x0000000000d87805 */ /* 0x000fe2000001ff00 */
[----:B------:R-:W1:Y:S01]  /*6370*/  @!P4 SYNCS.PHASECHK.TRANS64.TRYWAIT P1, [R7+URZ+0x100], R4 ;  /* 0x000100040700c5a7 */ /* 0x000e6200080211ff */
[----:B--2---:R-:W-:Y:S02]  /*6380*/  ISETP.NE.U32.AND P0, PT, RZ, UR4, PT ;  /* 0x00000004ff007c0c */ /* 0x004fe4000bf05070 */
[----:B------:R-:W-:-:S02]  /*6390*/  CS2R R214, SRZ ;  /* 0x0000000000d67805 */ /* 0x000fc4000001ff00 */
[----:B------:R-:W-:Y:S02]  /*63a0*/  CS2R R212, SRZ ;  /* 0x0000000000d47805 */ /* 0x000fe4000001ff00 */
[----:B------:R-:W-:-:S04]  /*63b0*/  ISETP.NE.AND.EX P0, PT, RZ, UR5, PT, P0 ;  /* 0x00000005ff007c0c */ /* 0x000fc8000bf05300 */
[----:B------:R-:W-:Y:S02]  /*63c0*/  SEL R3, RZ, 0xffffffff, P0 ;  /* 0xffffffffff037807 */ /* 0x000fe40000000000 */
[----:B------:R-:W-:Y:S01]  /*63d0*/  LOP3.LUT P0, RZ, R141, 0xff, RZ, 0xc0, !PT ;  /* 0x000000ff8dff7812 */ /* 0x000fe2000780c0ff */
[----:B------:R-:W2:Y:S01]  /*63e0*/  SYNCS.PHASECHK.TRANS64.TRYWAIT P2, [R5+URZ+0x150], R2 ;  /* 0x00015002050075a7 */ /* 0x000ea200080411ff */
[----:B-1----:R-:W-:Y:S02]  /*63f0*/  @!P4 SEL R157, RZ, 0x1, !P1 ;  /* 0x00000001ff9dc807 */ /* 0x002fe40004800000 */
[----:B--2---:R-:W-:Y:S02]  /*6400*/  P2R R189, PR, RZ, 0x4 ;  /* 0x00000004ffbd7803 */ /* 0x004fe40000000000 */
[----:B-----5:R-:W-:-:S04]  /*6410*/  FSETP.NEU.AND P2, PT, R95, RZ, PT ;  /* 0x000000ff5f00720b */ /* 0x020fc80003f4d000 */
[----:B------:R-:W-:-:S04]  /*6420*/  SEL R0, RZ, 0xffffffff, P2 ;  /* 0xffffffffff007807 */ /* 0x000fc80001000000 */
[----:B------:R-:W-:Y:S02]  /*6430*/  @P3 SEL R0, R3, R0, !P0 ;  /* 0x0000000003003207 */ /* 0x000fe40004000000 */
[----:B------:R-:W-:Y:S02]  /*6440*/  PLOP3.LUT P0, PT, PT, PT, PT, 0x80, 0x8 ;  /* 0x000000000008781c */ /* 0x000fe40003f0f070 */
[----:B------:R-:W-:-:S04]  /*6450*/  LOP3.LUT R0, R0, 0x1, RZ, 0xc0, !PT ;  /* 0x0000000100007812 */ /* 0x000fc800078ec0ff */
[----:B------:R-:W-:-:S04]  /*6460*/  ISETP.NE.U32.AND P2, PT, R0, 0x1, PT ;  /* 0x000000010000780c */ /* 0x000fc80003f45070 */
[----:B------:R-:W-:Y:S02]  /*6470*/  P2R R181, PR, RZ, 0x4 ;  /* 0x00000004ffb57803 */ /* 0x000fe40000000000 */
[----:B------:R-:W-:-:S04]  /*6480*/  PLOP3.LUT P2, PT, PT, PT, PT, 0x8, 0x80 ;  /* 0x000000000080781c */ /* 0x000fc80003f4e170 */
[----:B------:R-:W-:-:S09]  /*6490*/  P2R R187, PR, RZ, 0x4 ;  /* 0x00000004ffbb7803 */ /* 0x000fd20000000000 */
.L_x_134:
[----:B------:R-:W-:Y:S01]  /*64a0*/  ISETP.NE.AND P1, PT, R191, RZ, PT ;  /* 0x000000ffbf00720c */ /* 0x000fe20003f25270 */
[----:B------:R-:W-:Y:S05]  /*64b0*/  YIELD ;  /* 0x0000000000007946 */ /* 0x000fea0003800000 */
[----:B------:R-:W-:Y:S01]  /*64c0*/  P2R R185, PR, RZ, 0x1 ;  /* 0x00000001ffb97803 */ /* 0x000fe20000000000 */
[----:B------:R-:W-:Y:S06]  /*64d0*/  BSSY B1, `(.L_x_120) ;  /* 0x0000029000017945 */ /* 0x000fec0003800000 */
[----:B------:R-:W-:Y:S05]  /*64e0*/  @P1 BRA `(.L_x_121) ;  /* 0x00000000009c1947 */ /* 0x000fea0003800000 */
[----:B------:R-:W-:Y:S01]  /*64f0*/  ISETP.NE.AND P1, PT, R181, RZ, PT ;  /* 0x000000ffb500720c */ /* 0x000fe20003f25270 */
[----:B------:R-:W-:Y:S01]  /*6500*/  BSSY B0, `(.L_x_122) ;  /* 0x000000b000007945 */ /* 0x000fe20003800000 */
[----:B------:R-:W-:Y:S11]  /*6510*/  ISETP.NE.AND P0, PT, R157, RZ, PT ;  /* 0x000000ff9d00720c */ /* 0x000ff60003f05270 */
[----:B------:R-:W-:Y:S05]  /*6520*/  @P1 LEA R8, R165, R232, 0xd ;  /* 0x000000e8a5081211 */ /* 0x000fea00078e68ff */
[--C-:B------:R-:W-:Y:S02]  /*6530*/  @P1 IMAD R6, R175, -0x10, R8.reuse ;  /* 0xfffffff0af061824 */ /* 0x100fe400078e0208 */
[----:B------:R-:W-:Y:S03]  /*6540*/  @P1 IMAD R4, R173, -0x10, R8 ;  /* 0xfffffff0ad041824 */ /* 0x000fe600078e0208 */
[----:B------:R-:W-:Y:S01]  /*6550*/  @P1 LEA R2, R171, R6, 0x4 ;  /* 0x00000006ab021211 */ /* 0x000fe200078e20ff */
[----:B------:R-:W-:Y:S06]  /*6560*/  @P0 BRA `(.L_x_123) ;  /* 0x0000000000100947 */ /* 0x000fec0003800000 */
[----:B------:R-:W-:Y:S02]  /*6570*/  LEA R3, R165, UR41, 0x3 ;  /* 0x00000029a5037c11 */ /* 0x000fe4000f8e18ff */
[----:B------:R-:W-:Y:S04]  /*6580*/  SHF.L.U32 R0, R163, 0x1f, RZ ;  /* 0x0000001fa3007819 */ /* 0x000fe800000006ff */
[----:B------:R-:W1:Y:S02]  /*6590*/  SYNCS.PHASECHK.TRANS64.TRYWAIT P0, [R3+URZ+0x100], R0 ;  /* 0x00010000030075a7 */ /* 0x000e6400080011ff */
[----:B-1----:R-:W-:Y:S05]  /*65a0*/  @!P0 BRA `(.L_x_124) ;  /* 0x0000008800e88947 */ /* 0x002fea0003800000 */
.L_x_123:
[----:B------:R-:W-:Y:S05]  /*65b0*/  BSYNC B0 ;  /* 0x0000000000007941 */ /* 0x000fea0003800000 */
.L_x_122:
[----:B------:R-:W-:Y:S01]  /*65c0*/  ISETP.NE.AND P0, PT, R181, RZ, PT ;  /* 0x000000ffb500720c */ /* 0x000fe20003f05270 */
[----:B-1----:R-:W-:Y:S01]  /*65d0*/  IMAD.U32 R0, RZ, RZ, UR37 ;  /* 0x00000025ff007e24 */ /* 0x002fe2000f8e00ff */
[C---:B------:R-:W-:Y:S01]  /*65e0*/  LEA R3, R153.reuse, UR41, 0x3 ;  /* 0x0000002999037c11 */ /* 0x040fe2000f8e18ff */
[----:B------:R-:W-:Y:S02]  /*65f0*/  VIADD R153, R153, 0x1 ;  /* 0x0000000199997836 */ /* 0x000fe40000000000 */
[----:B------:R-:W-:Y:S02]  /*6600*/  VIADD R165, R165, 0x1 ;  /* 0x00000001a5a57836 */ /* 0x000fe40000000000 */
[----:B------:R-:W-:Y:S05]  /*6610*/  VIADD R3, R3, 0x110 ;  /* 0x0000011003037836 */ /* 0x000fea0000000000 */
[----:B------:R-:W-:Y:S01]  /*6620*/  PRMT R0, R0, 0x654, R3 ;  /* 0x0000065400007816 */ /* 0x000fe20000000003 */
[----:B------:R-:W1:Y:S04]  /*6630*/  @P0 LDS.128 R212, [R8] ;  /* 0x0000000008d40984 */ /* 0x000e680000000c00 */
[----:B------:R-:W2:Y:S04]  /*6640*/  @P0 LDS.128 R220, [R4+0x20] ;  /* 0x0000200004dc0984 */ /* 0x000ea80000000c00 */
[----:B------:R-:W3:Y:S04]  /*6650*/  @P0 LDS.128 R216, [R6+0x10] ;  /* 0x0000100006d80984 */ /* 0x000ee80000000c00 */
[----:B------:R4:W1:Y:S01]  /*6660*/  @P0 LDS.128 R224, [R2+0x10] ;  /* 0x0000100002e00984 */ /* 0x0008620000000c00 */
[C---:B------:R-:W-:Y:S01]  /*6670*/  ISETP.NE.AND P0, PT, R153.reuse, 0x2, PT ;  /* 0x000000029900780c */ /* 0x040fe20003f05270 */
[----:B------:R-:W-:Y:S01]  /*6680*/  @!PT LDS RZ, [RZ] ;  /* 0x00000000fffff984 */ /* 0x000fe20000000800 */
[----:B------:R-:W-:Y:S01]  /*6690*/  @!PT LDS RZ, [RZ] ;  /* 0x00000000fffff984 */ /* 0x000fe20000000800 */
[----:B------:R-:W-:Y:S01]  /*66a0*/  @!PT LDS RZ, [RZ] ;  /* 0x00000000fffff984 */ /* 0x000fe20000000800 */
[----:B------:R-:W-:Y:S01]  /*66b0*/  @!PT LDS RZ, [RZ] ;  /* 0x00000000fffff984 */ /* 0x000fe20000000800 */
[----:B------:R5:W-:Y:S06]  /*66c0*/  MEMBAR.ALL.CTA ;  /* 0x0000000000007992 */ /* 0x000bec0000008000 */
[----:B-----5:R-:W5:Y:S01]  /*66d0*/  FENCE.VIEW.ASYNC.S ;  /* 0x00000000000073c6 */ /* 0x020f620000000000 */
[----:B------:R-:W-:Y:S02]  /*66e0*/  SEL R153, R153, RZ, P0 ;  /* 0x000000ff99997207 */ /* 0x000fe40000000000 */
[----:B----4-:R-:W-:Y:S02]  /*66f0*/  SEL R2, RZ, 0x1, P0 ;  /* 0x00000001ff027807 */ /* 0x010fe40000000000 */
[----:B------:R-:W-:Y:S02]  /*6700*/  ISETP.NE.AND P0, PT, R165, 0x2, PT ;  /* 0x00000002a500780c */ /* 0x000fe40003f05270 */
[----:B------:R-:W-:Y:S01]  /*6710*/  LOP3.LUT R155, R155, R2, RZ, 0x3c, !PT ;  /* 0x000000029b9b7212 */ /* 0x000fe200078e3cff */
[----:B-----5:R4:W-:Y:S01]  /*6720*/  SYNCS.ARRIVE.TRANS64.RED.A1T0 RZ, [R0+URZ], RZ ;  /* 0x000000ff00ff79a7 */ /* 0x0209e200081004ff */
[----:B------:R-:W-:Y:S02]  /*6730*/  SEL R165, R165, RZ, P0 ;  /* 0x000000ffa5a57207 */ /* 0x000fe40000000000 */
[----:B----4-:R-:W-:Y:S04]  /*6740*/  SEL R0, RZ, 0x1, P0 ;  /* 0x00000001ff007807 */ /* 0x010fe80000000000 */
[----:B-123--:R-:W-:Y:S03]  /*6750*/  LOP3.LUT R163, R163, R0, RZ, 0x3c, !PT ;  /* 0x00000000a3a37212 */ /* 0x00efe600078e3cff */
.L_x_121:
[----:B------:R-:W-:Y:S05]  /*6760*/  BSYNC B1 ;  /* 0x0000000000017941 */ /* 0x000fea0003800000 */
.L_x_120:
[----:B------:R-:W-:Y:S01]  /*6770*/  ISETP.NE.AND P1, PT, R189, RZ, PT ;  /* 0x000000ffbd00720c */ /* 0x000fe20003f25270 */
[----:B------:R-:W-:Y:S01]  /*6780*/  IMAD.IADD R2, R73, 0x1, R194 ;  /* 0x0000000149027824 */ /* 0x000fe200078e02c2 */
[----:B------:R-:W-:Y:S01]  /*6790*/  ISETP.NE.AND P0, PT, R187, RZ, PT ;  /* 0x000000ffbb00720c */ /* 0x000fe20003f05270 */
[----:B------:R-:W-:Y:S01]  /*67a0*/  BSSY B0, `(.L_x_125) ;  /* 0x0000008000007945 */ /* 0x000fe20003800000 */
[----:B------:R-:W-:Y:S02]  /*67b0*/  LEA R143, R75, UR41, 0x3 ;  /* 0x000000294b8f7c11 */ /* 0x000fe4000f8e18ff */
[----:B------:R-:W-:Y:S02]  /*67c0*/  PLOP3.LUT P0, PT, P0, P1, PT, 0xf8, 0x8f ;  /* 0x00000000008f781c */ /* 0x000fe40000703f70 */
[----:B------:R-:W-:Y:S11]  /*67d0*/  SHF.R.U32.HI R4, RZ, 0x15, R2 ;  /* 0x00000015ff047819 */ /* 0x000ff60000011602 */
[----:B------:R-:W-:Y:S05]  /*67e0*/  @P0 BRA `(.L_x_126) ;  /* 0x00000000000c0947 */ /* 0x000fea0003800000 */
[----:B------:R-:W-:Y:S04]  /*67f0*/  SHF.L.U32 R0, R169, 0x1f, RZ ;  /* 0x0000001fa9007819 */ /* 0x000fe800000006ff */
[----:B------:R-:W1:Y:S02]  /*6800*/  SYNCS.PHASECHK.TRANS64.TRYWAIT P0, [R143+URZ+0x150], R0 ;  /* 0x000150008f0075a7 */ /* 0x000e6400080011ff */
[----:B-1----:R-:W-:Y:S05]  /*6810*/  @!P0 BRA `(.L_x_127) ;  /* 0x0000008800608947 */ /* 0x002fea0003800000 */
.L_x_126:
[----:B------:R-:W-:Y:S05]  /*6820*/  BSYNC B0 ;  /* 0x0000000000007941 */ /* 0x000fea0003800000 */
.L_x_125:
[----:B------:R-:W-:Y:S11]  /*6830*/  LOP3.LUT P0, RZ, R4, 0x3, R179, 0x48, !PT ;  /* 0x0000000304ff7812 */ /* 0x000ff600078048b3 */
[----:B------:R-:W-:Y:S02]  /*6840*/  @!UPT UIADD3 URZ, UPT, UPT, URZ, URZ, URZ ;  /* 0x000000fffffff290 */ /* 0x000fe4000fffe0ff */
[----:B------:R-:W-:Y:S05]  /*6850*/  @!P0 BRA `(.L_x_128) ;  /* 0x0000000000408947 */ /* 0x000fea0003800000 */
[----:B------:R-:W2:Y:S01]  /*6860*/  LDCU.64 UR8, c[0x4][0x70] ;  /* 0x01000e00ff0877ac */ /* 0x000ea20008000a00 */
[----:B------:R-:W-:Y:S01]  /*6870*/  MOV R15, 0x0 ;  /* 0x00000000000f7802 */ /* 0x000fe20000000f00 */
[----:B------:R-:W-:Y:S02]  /*6880*/  HFMA2 R12, -RZ, RZ, 0, 5.9604644775390625e-08 ;  /* 0x00000001ff0c7431 */ /* 0x000fe400000001ff */
[----:B------:R-:W-:Y:S02]  /*6890*/  IMAD.MOV.U32 R8, RZ, RZ, 0x192 ;  /* 0x00000192ff087424 */ /* 0x000fe400078e00ff */
[----:B------:R-:W-:Y:S01]  /*68a0*/  IMAD.MOV.U32 R13, RZ, RZ, RZ ;  /* 0x000000ffff0d7224 */ /* 0x000fe200078e00ff */
[----:B------:R-:W3:Y:S01]  /*68b0*/  LDCU.64 UR6, c[0x4][0x78] ;  /* 0x01000f00ff0677ac */ /* 0x000ee20008000a00 */
[----:B------:R-:W4:Y:S01]  /*68c0*/  LDC.64 R14, c[0x4][R15] ;  /* 0x010000000f0e7b82 */ /* 0x000f220000000a00 */
[----:B------:R-:W5:Y:S01]  /*68d0*/  LDCU.64 UR4, c[0x4][0x10] ;  /* 0x01000200ff0477ac */ /* 0x000f620008000a00 */
[----:B--2---:R-:W-:Y:S01]  /*68e0*/  MOV R5, UR9 ;  /* 0x0000000900057c02 */ /* 0x004fe20008000f00 */
[----:B------:R-:W-:Y:S01]  /*68f0*/  IMAD.U32 R4, RZ, RZ, UR8 ;  /* 0x00000008ff047e24 */ /* 0x000fe2000f8e00ff */
[----:B---3--:R-:W-:Y:S01]  /*6900*/  MOV R7, UR7 ;  /* 0x0000000700077c02 */ /* 0x008fe20008000f00 */
[----:B------:R-:W-:Y:S01]  /*6910*/  IMAD.U32 R6, RZ, RZ, UR6 ;  /* 0x00000006ff067e24 */ /* 0x000fe2000f8e00ff */
[----:B-----5:R-:W-:Y:S01]  /*6920*/  MOV R11, UR5 ;  /* 0x00000005000b7c02 */ /* 0x020fe20008000f00 */
[----:B------:R-:W-:Y:S02]  /*6930*/  IMAD.U32 R10, RZ, RZ, UR4 ;  /* 0x00000004ff0a7e24 */ /* 0x000fe4000f8e00ff */
[----:B------:R-:W-:Y:S07]  /*6940*/  LEPC R20, `(.L_x_128) ;  /* 0x000000001014794e */ /* 0x000fee0000000000 */
[----:B-1--4-:R-:W-:Y:S05]  /*6950*/  CALL.ABS.NOINC R14 ;  /* 0x000000000e007343 */ /* 0x012fea0003c00000 */
.L_x_128:
[----:B------:R-:W-:Y:S05]  /*6960*/  WARPSYNC.ALL ;  /* 0x0000000000007948 */ /* 0x000fea0003800000 */
[----:B------:R-:W-:Y:S01]  /*6970*/  F2FP.F16.E4M3.UNPACK_B R4, R216.H1 ;  /* 0x000000d8ff04723e */ /* 0x000fe200030006ff */
[----:B------:R-:W-:Y:S01]  /*6980*/  USHF.L.U32 UR8, UR42, 0xd, URZ ;  /* 0x0000000d2a087899 */ /* 0x000fe200080006ff */
[----:B------:R-:W-:Y:S01]  /*6990*/  F2FP.F16.E4M3.UNPACK_B R111, R214.H1 ;  /* 0x000000d6ff6f723e */ /* 0x000fe200030006ff */
[----:B------:R-:W-:Y:S01]  /*69a0*/  BSSY.RECONVERGENT B0, `(.L_x_129) ;  /* 0x0000773000007945 */ /* 0x000fe20003800200 */
[----:B------:R-:W-:Y:S01]  /*69b0*/  R2UR UR4, R2 ;  /* 0x00000000020472ca */ /* 0x000fe200000e0000 */
[--C-:B------:R-:W-:Y:S01]  /*69c0*/  HADD2.F32 R83, -RZ, R4.reuse.H0_H0 ;  /* 0x20000004ff537230 */ /* 0x100fe20000004100 */
[----:B-1----:R-:W-:Y:S01]  /*69d0*/  F2FP.F16.E4M3.UNPACK_B R0, R217 ;  /* 0x000000d9ff00723e */ /* 0x002fe200020006ff */
[--C-:B------:R-:W-:Y:S01]  /*69e0*/  HADD2.F32 R69, -RZ, R111.reuse.H0_H0 ;  /* 0x2000006fff457230 */ /* 0x100fe20000004100 */
[----:B------:R-:W-:Y:S01]  /*69f0*/  F2FP.F16.E4M3.UNPACK_B R101, R212.H1 ;  /* 0x000000d4ff65723e */ /* 0x000fe200030006ff */
[----:B------:R-:W-:Y:S01]  /*6a00*/  HADD2.F32 R68, -RZ, R111.H1_H1 ;  /* 0x3000006fff447230 */ /* 0x000fe20000004100 */
[----:B------:R-:W-:Y:S01]  /*6a10*/  F2FP.F16.E4M3.UNPACK_B R3, R216 ;  /* 0x000000d8ff03723e */ /* 0x000fe200020006ff */
[----:B------:R-:W-:Y:S01]  /*6a20*/  HADD2.F32 R76, -RZ, R4.H1_H1 ;  /* 0x30000004ff4c7230 */ /* 0x000fe20000004100 */
[----:B------:R-:W-:Y:S01]  /*6a30*/  F2FP.F16.E4M3.UNPACK_B R4, R218.H1 ;  /* 0x000000daff04723e */ /* 0x000fe200030006ff */
[--C-:B------:R-:W-:Y:S01]  /*6a40*/  HADD2.F32 R85, -RZ, R0.reuse.H0_H0 ;  /* 0x20000000ff557230 */ /* 0x100fe20000004100 */
[-C--:B------:R-:W-:Y:S01]  /*6a50*/  F2FP.F16.E4M3.UNPACK_B R103, R213.reuse ;  /* 0x000000d5ff67723e */ /* 0x080fe200020006ff */
[----:B------:R-:W-:Y:S01]  /*6a60*/  HADD2.F32 R78, -RZ, R0.H1_H1 ;  /* 0x30000000ff4e7230 */ /* 0x000fe20000004100 */
[----:B------:R-:W-:Y:S01]  /*6a70*/  F2FP.F16.E4M3.UNPACK_B R105, R213.H1 ;  /* 0x000000d5ff69723e */ /* 0x000fe200030006ff */
[--C-:B------:R-:W-:Y:S01]  /*6a80*/  HADD2.F32 R91, -RZ, R4.reuse.H0_H0 ;  /* 0x20000004ff5b7230 */ /* 0x100fe20000004100 */
[----:B------:R-:W-:Y:S01]  /*6a90*/  F2FP.F16.E4M3.UNPACK_B R107, R214 ;  /* 0x000000d6ff6b723e */ /* 0x000fe200020006ff */
[----:B------:R-:W-:Y:S01]  /*6aa0*/  HADD2.F32 R84, -RZ, R4.H1_H1 ;  /* 0x30000004ff547230 */ /* 0x000fe20000004100 */
[----:B------:R-:W-:Y:S01]  /*6ab0*/  F2FP.F16.E4M3.UNPACK_B R4, R220.H1 ;  /* 0x000000dcff04723e */ /* 0x000fe200030006ff */
[--C-:B------:R-:W-:Y:S01]  /*6ac0*/  HADD2.F32 R200, -RZ, R101.reuse.H0_H0 ;  /* 0x20000065ffc87230 */ /* 0x100fe20000004100 */
[----:B------:R-:W-:Y:S01]  /*6ad0*/  F2FP.F16.E4M3.UNPACK_B R0, R218 ;  /* 0x000000daff00723e */ /* 0x000fe200020006ff */
[----:B------:R-:W-:Y:S01]  /*6ae0*/  HADD2.F32 R202, -RZ, R101.H1_H1 ;  /* 0x30000065ffca7230 */ /* 0x000fe20000004100 */
[----:B------:R-:W-:Y:S01]  /*6af0*/  F2FP.F16.E4M3.UNPACK_B R109, R215 ;  /* 0x000000d7ff6d723e */ /* 0x000fe200020006ff */
[--C-:B------:R-:W-:Y:S01]  /*6b00*/  HADD2.F32 R81, -RZ, R3.reuse.H0_H0 ;  /* 0x20000003ff517230 */ /* 0x100fe20000004100 */
[----:B------:R-:W-:Y:S01]  /*6b10*/  F2FP.F16.E4M3.UNPACK_B R99, R212 ;  /* 0x000000d4ff63723e */ /* 0x000fe200020006ff */
[----:B------:R-:W-:Y:S01]  /*6b20*/  HADD2.F32 R74, -RZ, R3.H1_H1 ;  /* 0x30000003ff4a7230 */ /* 0x000fe20000004100 */
[----:B------:R-:W-:Y:S01]  /*6b30*/  F2FP.F16.E4M3.UNPACK_B R3, R217.H1 ;  /* 0x000000d9ff03723e */ /* 0x000fe200030006ff */
[--C-:B------:R-:W-:Y:S01]  /*6b40*/  HADD2.F32 R101, -RZ, R103.reuse.H0_H0 ;  /* 0x20000067ff657230 */ /* 0x100fe20000004100 */
[----:B------:R-:W-:Y:S01]  /*6b50*/  F2FP.F16.E4M3.UNPACK_B R108, R224.H1 ;  /* 0x000000e0ff6c723e */ /* 0x000fe200030006ff */
[----:B------:R-:W-:Y:S01]  /*6b60*/  HADD2.F32 R204, -RZ, R103.H1_H1 ;  /* 0x30000067ffcc7230 */ /* 0x000fe20000004100 */
[----:B------:R-:W-:Y:S01]  /*6b70*/  F2FP.F16.E4M3.UNPACK_B R116, R226.H1 ;  /* 0x000000e2ff74723e */ /* 0x000fe200030006ff */
[--C-:B------:R-:W-:Y:S01]  /*6b80*/  HADD2.F32 R103, -RZ, R105.reuse.H0_H0 ;  /* 0x20000069ff677230 */ /* 0x100fe20000004100 */
[----:B------:R-:W-:Y:S01]  /*6b90*/  ISETP.NE.AND P6, PT, R187, RZ, PT ;  /* 0x000000ffbb00720c */ /* 0x000fe20003fc5270 */
[----:B------:R-:W-:Y:S01]  /*6ba0*/  HADD2.F32 R206, -RZ, R105.H1_H1 ;  /* 0x30000069ffce7230 */ /* 0x000fe20000004100 */
[----:B------:R-:W-:Y:S01]  /*6bb0*/  ISETP.NE.AND P2, PT, R177, RZ, PT ;  /* 0x000000ffb100720c */ /* 0x000fe20003f45270 */
[--C-:B------:R-:W-:Y:S02]  /*6bc0*/  HADD2.F32 R105, -RZ, R107.reuse.H0_H0 ;  /* 0x2000006bff697230 */ /* 0x100fe40000004100 */
[----:B------:R-:W-:Y:S01]  /*6bd0*/  HADD2.F32 R208, -RZ, R107.H1_H1 ;  /* 0x3000006bffd07230 */ /* 0x000fe20000004100 */
[----:B------:R-:W-:Y:S01]  /*6be0*/  F2FP.F16.E4M3.UNPACK_B R107, R215.H1 ;  /* 0x000000d7ff6b723e */ /* 0x000fe200030006ff */
[--C-:B------:R-:W-:Y:S02]  /*6bf0*/  HADD2.F32 R89, -RZ, R0.reuse.H0_H0 ;  /* 0x20000000ff597230 */ /* 0x100fe40000004100 */
[----:B------:R-:W-:Y:S01]  /*6c00*/  HADD2.F32 R82, -RZ, R0.H1_H1 ;  /* 0x30000000ff527230 */ /* 0x000fe20000004100 */
[-C--:B------:R-:W-:Y:S01]  /*6c10*/  F2FP.F16.E4M3.UNPACK_B R0, R219.reuse.H1 ;  /* 0x000000dbff00723e */ /* 0x080fe200030006ff */
[--C-:B------:R-:W-:Y:S02]  /*6c20*/  HADD2.F32 R87, -RZ, R3.reuse.H0_H0 ;  /* 0x20000003ff577230 */ /* 0x100fe40000004100 */
[----:B------:R-:W-:Y:S01]  /*6c30*/  @P6 IADD3 R143, PT, PT, R143, 0x170, RZ ;  /* 0x000001708f8f6810 */ /* 0x000fe20007ffe0ff */
[----:B------:R-:W-:Y:S01]  /*6c40*/  HADD2.F32 R80, -RZ, R3.H1_H1 ;  /* 0x30000003ff507230 */ /* 0x000fe20000004100 */
[----:B------:R-:W-:Y:S01]  /*6c50*/  F2FP.F16.E4M3.UNPACK_B R3, R219 ;  /* 0x000000dbff03723e */ /* 0x000fe200020006ff */
[--C-:B------:R-:W-:Y:S01]  /*6c60*/  HADD2.F32 R79, -RZ, R107.reuse.H0_H0 ;  /* 0x2000006bff4f7230 */ /* 0x100fe20000004100 */
[----:B------:R-:W-:Y:S01]  /*6c70*/  @P6 LOP3.LUT R143, R143, 0xfefffff8, RZ, 0xc0, !PT ;  /* 0xfefffff88f8f6812 */ /* 0x000fe200078ec0ff */
[----:B------:R-:W-:Y:S02]  /*6c80*/  HADD2.F32 R72, -RZ, R107.H1_H1 ;  /* 0x3000006bff487230 */ /* 0x000fe40000004100 */
[--C-:B------:R-:W-:Y:S02]  /*6c90*/  HADD2.F32 R107, -RZ, R0.reuse.H0_H0 ;  /* 0x20000000ff6b7230 */ /* 0x100fe40000004100 */
[----:B------:R-:W-:Y:S01]  /*6ca0*/  HADD2.F32 R88, -RZ, R0.H1_H1 ;  /* 0x30000000ff587230 */ /* 0x000fe20000004100 */
[-C--:B------:R-:W-:Y:S01]  /*6cb0*/  F2FP.F16.E4M3.UNPACK_B R0, R221.reuse ;  /* 0x000000ddff00723e */ /* 0x080fe200020006ff */
[--C-:B------:R-:W-:Y:S02]  /*6cc0*/  HADD2.F32 R93, -RZ, R3.reuse.H0_H0 ;  /* 0x20000003ff5d7230 */ /* 0x100fe40000004100 */
[----:B------:R-:W-:Y:S01]  /*6cd0*/  HADD2.F32 R86, -RZ, R3.H1_H1 ;  /* 0x30000003ff567230 */ /* 0x000fe20000004100 */
[----:B------:R-:W-:Y:S01]  /*6ce0*/  F2FP.F16.E4M3.UNPACK_B R3, R220 ;  /* 0x000000dcff03723e */ /* 0x000fe200020006ff */
[--C-:B------:R-:W-:Y:S02]  /*6cf0*/  HADD2.F32 R111, -RZ, R4.reuse.H0_H0 ;  /* 0x20000004ff6f7230 */ /* 0x100fe40000004100 */
[----:B------:R-:W-:Y:S01]  /*6d00*/  HADD2.F32 R92, -RZ, R4.H1_H1 ;  /* 0x30000004ff5c7230 */ /* 0x000fe20000004100 */
[-C--:B------:R-:W-:Y:S01]  /*6d10*/  F2FP.F16.E4M3.UNPACK_B R4, R222.reuse.H1 ;  /* 0x000000deff04723e */ /* 0x080fe200030006ff */
[--C-:B------:R-:W-:Y:S02]  /*6d20*/  HADD2.F32 R113, -RZ, R0.reuse.H0_H0 ;  /* 0x20000000ff717230 */ /* 0x100fe40000004100 */
[----:B------:R-:W-:Y:S01]  /*6d30*/  HADD2.F32 R94, -RZ, R0.H1_H1 ;  /* 0x30000000ff5e7230 */ /* 0x000fe20000004100 */
[----:B------:R-:W-:Y:S01]  /*6d40*/  F2FP.F16.E4M3.UNPACK_B R0, R222 ;  /* 0x000000deff00723e */ /* 0x000fe200020006ff */
[--C-:B------:R-:W-:Y:S02]  /*6d50*/  HADD2.F32 R71, -RZ, R109.reuse.H0_H0 ;  /* 0x2000006dff477230 */ /* 0x100fe40000004100 */
[----:B------:R-:W-:Y:S02]  /*6d60*/  HADD2.F32 R70, -RZ, R109.H1_H1 ;  /* 0x3000006dff467230 */ /* 0x000fe40000004100 */
[--C-:B------:R-:W-:Y:S02]  /*6d70*/  HADD2.F32 R109, -RZ, R3.reuse.H0_H0 ;  /* 0x20000003ff6d7230 */ /* 0x100fe40000004100 */
[----:B------:R-:W-:Y:S01]  /*6d80*/  HADD2.F32 R90, -RZ, R3.H1_H1 ;  /* 0x30000003ff5a7230 */ /* 0x000fe20000004100 */
[----:B------:R-:W-:Y:S01]  /*6d90*/  F2FP.F16.E4M3.UNPACK_B R3, R221.H1 ;  /* 0x000000ddff03723e */ /* 0x000fe200030006ff */
[--C-:B------:R-:W-:Y:S02]  /*6da0*/  HADD2.F32 R119, -RZ, R4.reuse.H0_H0 ;  /* 0x20000004ff777230 */ /* 0x100fe40000004100 */
[----:B------:R-:W-:Y:S02]  /*6db0*/  HADD2.F32 R100, -RZ, R4.H1_H1 ;  /* 0x30000004ff647230 */ /* 0x000fe40000004100 */
[--C-:B------:R-:W-:Y:S01]  /*6dc0*/  HADD2.F32 R117, -RZ, R0.reuse.H0_H0 ;  /* 0x20000000ff757230 */ /* 0x100fe20000004100 */
[----:B------:R-:W1:Y:S01]  /*6dd0*/  LDTM.x64 R4, tmem[UR4] ;  /* 0x00000004000479ee */ /* 0x000e620008340000 */
[----:B------:R-:W-:Y:S01]  /*6de0*/  HADD2.F32 R98, -RZ, R0.H1_H1 ;  /* 0x30000000ff627230 */ /* 0x000fe20000004100 */
[-C--:B------:R-:W-:Y:S01]  /*6df0*/  F2FP.F16.E4M3.UNPACK_B R0, R223.reuse.H1 ;  /* 0x000000dfff00723e */ /* 0x080fe200030006ff */
[--C-:B------:R-:W-:Y:S01]  /*6e00*/  HADD2.F32 R115, -RZ, R3.reuse.H0_H0 ;  /* 0x20000003ff737230 */ /* 0x100fe20000004100 */
[----:B------:R-:W-:Y:S01]  /*6e10*/  @P6 NOP ;  /* 0x0000000000006918 */ /* 0x000fe20000000000 */
[----:B------:R-:W-:Y:S01]  /*6e20*/  HADD2.F32 R96, -RZ, R3.H1_H1 ;  /* 0x30000003ff607230 */ /* 0x000fe20000004100 */
[----:B------:R-:W-:Y:S01]  /*6e30*/  F2FP.F16.E4M3.UNPACK_B R3, R223 ;  /* 0x000000dfff03723e */ /* 0x000fe200020006ff */
[--C-:B------:R-:W-:Y:S01]  /*6e40*/  HADD2.F32 R123, -RZ, R0.reuse.H0_H0 ;  /* 0x20000000ff7b7230 */ /* 0x100fe20000004100 */
[----:B-1----:R1:W-:Y:S01]  /*6e50*/  @P6 SYNCS.ARRIVE.TRANS64.RED.A1T0 RZ, [R143+URZ], RZ ;  /* 0x000000ff8fff69a7 */ /* 0x0023e200081004ff */
[----:B------:R-:W-:Y:S01]  /*6e60*/  HADD2.F32 R104, -RZ, R0.H1_H1 ;  /* 0x30000000ff687230 */ /* 0x000fe20000004100 */
[-C--:B------:R-:W-:Y:S01]  /*6e70*/  F2FP.F16.E4M3.UNPACK_B R0, R225.reuse ;  /* 0x000000e1ff00723e */ /* 0x080fe200020006ff */
[--C-:B------:R-:W-:Y:S02]  /*6e80*/  HADD2.F32 R121, -RZ, R3.reuse.H0_H0 ;  /* 0x20000003ff797230 */ /* 0x100fe40000004100 */
[----:B------:R-:W-:Y:S01]  /*6e90*/  HADD2.F32 R102, -RZ, R3.H1_H1 ;  /* 0x30000003ff667230 */ /* 0x000fe20000004100 */
[----:B------:R-:W-:Y:S01]  /*6ea0*/  F2FP.F16.E4M3.UNPACK_B R3, R224 ;  /* 0x000000e0ff03723e */ /* 0x000fe200020006ff */
[--C-:B------:R-:W-:Y:S02]  /*6eb0*/  HADD2.F32 R129, -RZ, R0.reuse.H0_H0 ;  /* 0x20000000ff817230 */ /* 0x100fe40000004100 */
[----:B------:R-:W-:Y:S01]  /*6ec0*/  HADD2.F32 R110, -RZ, R0.H1_H1 ;  /* 0x30000000ff6e7230 */ /* 0x000fe20000004100 */
[----:B------:R-:W-:Y:S01]  /*6ed0*/  F2FP.F16.E4M3.UNPACK_B R0, R226 ;  /* 0x000000e2ff00723e */ /* 0x000fe200020006ff */
[--C-:B------:R-:W-:Y:S02]  /*6ee0*/  HADD2.F32 R125, -RZ, R3.reuse.H0_H0 ;  /* 0x20000003ff7d7230 */ /* 0x100fe40000004100 */
[----:B------:R-:W-:Y:S01]  /*6ef0*/  HADD2.F32 R106, -RZ, R3.H1_H1 ;  /* 0x30000003ff6a7230 */ /* 0x000fe20000004100 */
[----:B------:R-:W-:Y:S01]  /*6f00*/  F2FP.F16.E4M3.UNPACK_B R3, R225.H1 ;  /* 0x000000e1ff03723e */ /* 0x000fe200030006ff */
[--C-:B------:R-:W-:Y:S02]  /*6f10*/  HADD2.F32 R133, -RZ, R0.reuse.H0_H0 ;  /* 0x20000000ff857230 */ /* 0x100fe40000004100 */
[C---:B------:R-:W-:Y:S01]  /*6f20*/  FMUL R2, R77.reuse, R5 ;  /* 0x000000054d027220 */ /* 0x040fe20000400000 */
[----:B------:R-:W-:Y:S01]  /*6f30*/  HADD2.F32 R114, -RZ, R0.H1_H1 ;  /* 0x30000000ff727230 */ /* 0x000fe20000004100 */
[----:B------:R-:W-:Y:S01]  /*6f40*/  F2FP.F16.E4M3.UNPACK_B R0, R227.H1 ;  /* 0x000000e3ff00723e */ /* 0x000fe200030006ff */
[--C-:B------:R-:W-:Y:S02]  /*6f50*/  HADD2.F32 R131, -RZ, R3.reuse.H0_H0 ;  /* 0x20000003ff837230 */ /* 0x100fe40000004100 */
[C---:B------:R-:W-:Y:S01]  /*6f60*/  FMUL R7, R77.reuse, R7 ;  /* 0x000000074d077220 */ /* 0x040fe20000400000 */
[----:B------:R-:W-:Y:S01]  /*6f70*/  HADD2.F32 R112, -RZ, R3.H1_H1 ;  /* 0x30000003ff707230 */ /* 0x000fe20000004100 */
[----:B------:R-:W-:Y:S01]  /*6f80*/  F2FP.F16.E4M3.UNPACK_B R3, R227 ;  /* 0x000000e3ff03723e */ /* 0x000fe200020006ff */
[--C-:B------:R-:W-:Y:S02]  /*6f90*/  HADD2.F32 R97, -RZ, R99.reuse.H0_H0 ;  /* 0x20000063ff617230 */ /* 0x100fe40000004100 */
[C---:B------:R-:W-:Y:S01]  /*6fa0*/  FMUL R5, R77.reuse, R9 ;  /* 0x000000094d057220 */ /* 0x040fe20000400000 */
[--C-:B------:R-:W-:Y:S02]  /*6fb0*/  HADD2.F32 R120, -RZ, R0.reuse.H0_H0 ;  /* 0x20000000ff787230 */ /* 0x100fe40000004100 */
[C---:B------:R-:W-:Y:S01]  /*6fc0*/  FMUL R11, R77.reuse, R11 ;  /* 0x0000000b4d0b7220 */ /* 0x040fe20000400000 */
[----:B------:R-:W-:Y:S02]  /*6fd0*/  HADD2.F32 R122, -RZ, R0.H1_H1 ;  /* 0x30000000ff7a7230 */ /* 0x000fe40000004100 */
[C---:B------:R-:W-:Y:S01]  /*6fe0*/  FMUL R0, R77.reuse, R4 ;  /* 0x000000044d007220 */ /* 0x040fe20000400000 */
[----:B------:R-:W-:Y:S02]  /*6ff0*/  HADD2.F32 R99, -RZ, R99.H1_H1 ;  /* 0x30000063ff637230 */ /* 0x000fe40000004100 */
[----:B------:R-:W-:Y:S01]  /*7000*/  FMUL R4, R77, R8 ;  /* 0x000000084d047220 */ /* 0x000fe20000400000 */
[--C-:B------:R-:W-:Y:S02]  /*7010*/  HADD2.F32 R137, -RZ, R3.reuse.H0_H0 ;  /* 0x20000003ff897230 */ /* 0x100fe40000004100 */
[----:B------:R-:W-:Y:S01]  /*7020*/  FFMA R0, R95, R97, R0 ;  /* 0x000000615f007223 */ /* 0x000fe20000000000 */
[----:B------:R-:W-:Y:S01]  /*7030*/  MOV R97, 0x38eb4c3a ;  /* 0x38eb4c3a00617802 */ /* 0x000fe20000000f00 */
[----:B------:R-:W-:Y:S02]  /*7040*/  HADD2.F32 R118, -RZ, R3.H1_H1 ;  /* 0x30000003ff767230 */ /* 0x000fe40000004100 */
[----:B------:R-:W-:Y:S01]  /*7050*/  FMUL R3, R77, R6 ;  /* 0x000000064d037220 */ /* 0x000fe20000400000 */
[----:B------:R-:W-:Y:S01]  /*7060*/  FFMA R2, R95, R99, R2 ;  /* 0x000000635f027223 */ /* 0x000fe20000000002 */
[C---:B------:R-:W-:Y:S01]  /*7070*/  FMUL R6, R77.reuse, R10 ;  /* 0x0000000a4d067220 */ /* 0x040fe20000400000 */
[----:B------:R-:W-:Y:S01]  /*7080*/  FMUL R8, R77, R12 ;  /* 0x0000000c4d087220 */ /* 0x000fe20000400000 */
[C---:B------:R-:W-:Y:S01]  /*7090*/  FFMA R3, R95.reuse, R200, R3 ;  /* 0x000000c85f037223 */ /* 0x040fe20000000003 */
[C---:B------:R-:W-:Y:S01]  /*70a0*/  FFMA R7, R95.reuse, R202, R7 ;  /* 0x000000ca5f077223 */ /* 0x040fe20000000007 */
[C---:B------:R-:W-:Y:S01]  /*70b0*/  FFMA R4, R95.reuse, R101, R4 ;  /* 0x000000655f047223 */ /* 0x040fe20000000004 */
[----:B------:R-:W-:Y:S01]  /*70c0*/  FFMA R5, R95, R204, R5 ;  /* 0x000000cc5f057223 */ /* 0x000fe20000000005 */
[----:B------:R-:W-:Y:S01]  /*70d0*/  FMUL R9, R77, R13 ;  /* 0x0000000d4d097220 */ /* 0x000fe20000400000 */
[----:B------:R-:W-:Y:S01]  /*70e0*/  FFMA R6, R95, R103, R6 ;  /* 0x000000675f067223 */ /* 0x000fe20000000006 */
[----:B------:R-:W-:Y:S01]  /*70f0*/  FMUL R10, R77, R14 ;  /* 0x0000000e4d0a7220 */ /* 0x000fe20000400000 */
[----:B------:R-:W-:Y:S01]  /*7100*/  FFMA R11, R95, R206, R11 ;  /* 0x000000ce5f0b7223 */ /* 0x000fe2000000000b */
[----:B------:R-:W-:Y:S01]  /*7110*/  FMUL R15, R77, R15 ;  /* 0x0000000f4d0f7220 */ /* 0x000fe20000400000 */
[----:B------:R-:W-:Y:S01]  /*7120*/  FFMA R8, R95, R105, R8 ;  /* 0x000000695f087223 */ /* 0x000fe20000000008 */
[----:B------:R-:W-:Y:S01]  /*7130*/  FMUL R12, R77, R16 ;  /* 0x000000104d0c7220 */ /* 0x000fe20000400000 */
[----:B------:R-:W-:Y:S01]  /*7140*/  FFMA R9, R95, R208, R9 ;  /* 0x000000d05f097223 */ /* 0x000fe20000000009 */
[C---:B------:R-:W-:Y:S01]  /*7150*/  FMUL R13, R77.reuse, R17 ;  /* 0x000000114d0d7220 */ /* 0x040fe20000400000 */
[----:B------:R-:W-:Y:S01]  /*7160*/  FMUL R14, R77, R18 ;  /* 0x000000124d0e7220 */ /* 0x000fe20000400000 */
[C---:B------:R-:W-:Y:S01]  /*7170*/  FFMA R10, R95.reuse, R69, R10 ;  /* 0x000000455f0a7223 */ /* 0x040fe2000000000a */
[----:B------:R-:W-:Y:S01]  /*7180*/  FFMA R15, R95, R68, R15 ;  /* 0x000000445f0f7223 */ /* 0x000fe2000000000f */
[----:B------:R-:W-:Y:S01]  /*7190*/  FMUL R19, R77, R19 ;  /* 0x000000134d137220 */ /* 0x000fe20000400000 */
[----:B------:R-:W-:Y:S01]  /*71a0*/  FFMA R12, R95, R71, R12 ;  /* 0x000000475f0c7223 */ /* 0x000fe2000000000c */
[----:B------:R-:W-:Y:S01]  /*71b0*/  MOV R71, 0x3c09919f ;  /* 0x3c09919f00477802 */ /* 0x000fe20000000f00 */
[----:B------:R-:W-:Y:S01]  /*71c0*/  FMUL R16, R77, R20 ;  /* 0x000000144d107220 */ /* 0x000fe20000400000 */
[----:B------:R-:W-:Y:S01]  /*71d0*/  FFMA R13, R95, R70, R13 ;  /* 0x000000465f0d7223 */ /* 0x000fe2000000000d */
[----:B------:R-:W-:Y:S01]  /*71e0*/  FMUL R17, R77, R21 ;  /* 0x000000154d117220 */ /* 0x000fe20000400000 */
[----:B------:R-:W-:Y:S01]  /*71f0*/  FFMA R14, R95, R79, R14 ;  /* 0x0000004f5f0e7223 */ /* 0x000fe2000000000e */
[----:B------:R-:W-:Y:S01]  /*7200*/  MOV R79, 0x3f210a14 ;  /* 0x3f210a14004f7802 */ /* 0x000fe20000000f00 */
[C---:B------:R-:W-:Y:S01]  /*7210*/  FMUL R18, R77.reuse, R22 ;  /* 0x000000164d127220 */ /* 0x040fe20000400000 */
[----:B------:R-:W-:Y:S01]  /*7220*/  FMUL R23, R77, R23 ;  /* 0x000000174d177220 */ /* 0x000fe20000400000 */
[C---:B------:R-:W-:Y:S01]  /*7230*/  FFMA R19, R95.reuse, R72, R19 ;  /* 0x000000485f137223 */ /* 0x040fe20000000013 */
[----:B------:R-:W-:Y:S01]  /*7240*/  FFMA R16, R95, R81, R16 ;  /* 0x000000515f107223 */ /* 0x000fe20000000010 */
[----:B------:R-:W-:Y:S01]  /*7250*/  FMUL R20, R77, R24 ;  /* 0x000000184d147220 */ /* 0x000fe20000400000 */
        /* <DEDUP_REMOVED lines=59> */
[--C-:B------:R-:W-:Y:S02]  /*7610*/  HADD2.F32 R127, -RZ, R108.reuse.H0_H0 ;  /* 0x2000006cff7f7230 */ /* 0x100fe40000004100 */
[----:B------:R-:W-:Y:S01]  /*7620*/  FFMA R46, R95, R123, R46 ;  /* 0x0000007b5f2e7223 */ /* 0x000fe2000000002e */
[----:B------:R-:W-:Y:S02]  /*7630*/  HADD2.F32 R108, -RZ, R108.H1_H1 ;  /* 0x3000006cff6c7230 */ /* 0x000fe40000004100 */
[----:B------:R-:W-:Y:S01]  /*7640*/  FMUL R50, R77, R54 ;  /* 0x000000364d327220 */ /* 0x000fe20000400000 */
[----:B------:R-:W-:Y:S01]  /*7650*/  FFMA R51, R95, R104, R51 ;  /* 0x000000685f337223 */ /* 0x000fe20000000033 */
[----:B------:R-:W-:Y:S01]  /*7660*/  FMUL R55, R77, R55 ;  /* 0x000000374d377220 */ /* 0x000fe20000400000 */
[----:B------:R-:W-:Y:S01]  /*7670*/  FFMA R48, R95, R125, R48 ;  /* 0x0000007d5f307223 */ /* 0x000fe20000000030 */
[----:B------:R-:W-:Y:S01]  /*7680*/  FMUL R52, R77, R56 ;  /* 0x000000384d347220 */ /* 0x000fe20000400000 */
[----:B------:R-:W-:Y:S01]  /*7690*/  FFMA R49, R95, R106, R49 ;  /* 0x0000006a5f317223 */ /* 0x000fe20000000031 */
[----:B------:R-:W-:Y:S01]  /*76a0*/  FMUL R53, R77, R57 ;  /* 0x000000394d357220 */ /* 0x000fe20000400000 */
[----:B------:R-:W-:Y:S02]  /*76b0*/  HFMA2 R87, -RZ, RZ, 0.8349609375, 5.424022674560546875e-06 ;  /* 0x3aae005bff577431 */ /* 0x000fe400000001ff */
[----:B------:R-:W-:Y:S01]  /*76c0*/  FMUL R68, R0, 0.70710676908493041992 ;  /* 0x3f3504f300447820 */ /* 0x000fe20000400000 */
[----:B------:R-:W-:Y:S01]  /*76d0*/  FFMA R50, R95, R127, R50 ;  /* 0x0000007f5f327223 */ /* 0x000fe20000000032 */
[----:B------:R-:W-:Y:S01]  /*76e0*/  FMUL R54, R77, R58 ;  /* 0x0000003a4d367220 */ /* 0x000fe20000400000 */
[----:B------:R-:W-:Y:S01]  /*76f0*/  FFMA R55, R95, R108, R55 ;  /* 0x0000006c5f377223 */ /* 0x000fe20000000037 */
[----:B------:R-:W-:Y:S01]  /*7700*/  FMUL R59, R77, R59 ;  /* 0x0000003b4d3b7220 */ /* 0x000fe20000400000 */
[C---:B------:R-:W-:Y:S01]  /*7710*/  FSETP.GE.AND P0, PT, |R68|.reuse, 1.0029599666595458984, PT ;  /* 0x3f8060fe4400780b */ /* 0x040fe20003f06200 */
[----:B------:R-:W-:Y:S01]  /*7720*/  FFMA R52, R95, R129, R52 ;  /* 0x000000815f347223 */ /* 0x000fe20000000034 */
[C---:B------:R-:W-:Y:S01]  /*7730*/  FMUL R56, R77.reuse, R60 ;  /* 0x0000003c4d387220 */ /* 0x040fe20000400000 */
[----:B------:R-:W-:Y:S01]  /*7740*/  FMUL R57, R77, R61 ;  /* 0x0000003d4d397220 */ /* 0x000fe20000400000 */
[----:B------:R-:W-:Y:S01]  /*7750*/  FSEL R69, R97, 8.4834944573231041431e-05, P0 ;  /* 0x38b1e96a61457808 */ /* 0x000fe20000000000 */
[----:B------:R-:W-:Y:S01]  /*7760*/  FFMA R53, R95, R110, R53 ;  /* 0x0000006e5f357223 */ /* 0x000fe20000000035 */
[----:B------:R-:W-:Y:S01]  /*7770*/  FMUL R61, R77, R65 ;  /* 0x000000414d3d7220 */ /* 0x000fe20000400000 */
[--C-:B------:R-:W-:Y:S02]  /*7780*/  HADD2.F32 R135, -RZ, R116.reuse.H0_H0 ;  /* 0x20000074ff877230 */ /* 0x100fe40000004100 */
[----:B------:R-:W-:Y:S01]  /*7790*/  FFMA R54, R95, R131, R54 ;  /* 0x000000835f367223 */ /* 0x000fe20000000036 */
[----:B------:R-:W-:Y:S02]  /*77a0*/  HADD2.F32 R116, -RZ, R116.H1_H1 ;  /* 0x30000074ff747230 */ /* 0x000fe40000004100 */
[----:B------:R-:W-:Y:S01]  /*77b0*/  FMUL R58, R77, R62 ;  /* 0x0000003e4d3a7220 */ /* 0x000fe20000400000 */
[C---:B------:R-:W-:Y:S01]  /*77c0*/  FMUL R65, R68.reuse, R68 ;  /* 0x0000004444417220 */ /* 0x040fe20000400000 */
[----:B------:R-:W-:Y:S01]  /*77d0*/  FFMA R59, R95, R112, R59 ;  /* 0x000000705f3b7223 */ /* 0x000fe2000000003b */
[----:B------:R-:W-:Y:S01]  /*77e0*/  FMUL R63, R77, R63 ;  /* 0x0000003f4d3f7220 */ /* 0x000fe20000400000 */
[----:B------:R-:W-:Y:S01]  /*77f0*/  FFMA R56, R95, R133, R56 ;  /* 0x000000855f387223 */ /* 0x000fe20000000038 */
[----:B------:R-:W-:Y:S01]  /*7800*/  FMUL R60, R77, R64 ;  /* 0x000000404d3c7220 */ /* 0x000fe20000400000 */
[----:B------:R-:W-:Y:S01]  /*7810*/  FSEL R89, |R68|, R65, P0 ;  /* 0x0000004144597208 */ /* 0x000fe20000000200 */
[----:B------:R-:W-:Y:S01]  /*7820*/  FFMA R57, R95, R114, R57 ;  /* 0x000000725f397223 */ /* 0x000fe20000000039 */
[----:B------:R-:W-:Y:S01]  /*7830*/  FSEL R64, -R87, -0.00082130916416645050049, P0 ;  /* 0xba574d2057407808 */ /* 0x000fe20000000100 */
[----:B------:R-:W-:Y:S01]  /*7840*/  HFMA2 R85, -RZ, RZ, 1.28515625, -179.25 ;  /* 0x3d24d99aff557431 */ /* 0x000fe200000001ff */
[----:B------:R-:W-:Y:S01]  /*7850*/  FSEL R65, R71, 0.0052134888246655464172, P0 ;  /* 0x3baad5ea47417808 */ /* 0x000fe20000000000 */
[----:B------:R-:W-:Y:S01]  /*7860*/  FFMA R58, R95, R135, R58 ;  /* 0x000000875f3a7223 */ /* 0x000fe2000000003a */
[----:B------:R-:W-:Y:S01]  /*7870*/  FMUL R62, R77, R66 ;  /* 0x000000424d3e7220 */ /* 0x000fe20000400000 */
[----:B------:R-:W-:Y:S01]  /*7880*/  FFMA R63, R95, R116, R63 ;  /* 0x000000745f3f7223 */ /* 0x000fe2000000003f */
[----:B------:R-:W-:Y:S01]  /*7890*/  FMUL R67, R77, R67 ;  /* 0x000000434d437220 */ /* 0x000fe20000400000 */
[C---:B------:R-:W-:Y:S01]  /*78a0*/  FFMA R60, R95.reuse, R137, R60 ;  /* 0x000000895f3c7223 */ /* 0x040fe2000000003c */
[C---:B------:R-:W-:Y:S01]  /*78b0*/  FFMA R61, R95.reuse, R118, R61 ;  /* 0x000000765f3d7223 */ /* 0x040fe2000000003d */
[C---:B------:R-:W-:Y:S01]  /*78c0*/  FFMA R62, R95.reuse, R120, R62 ;  /* 0x000000785f3e7223 */ /* 0x040fe2000000003e */
[----:B------:R-:W-:Y:S01]  /*78d0*/  FFMA R67, R95, R122, R67 ;  /* 0x0000007a5f437223 */ /* 0x000fe20000000043 */
[----:B------:R-:W-:Y:S01]  /*78e0*/  FSEL R66, -R85, -0.026868773624300956726, P0 ;  /* 0xbcdc1be755427808 */ /* 0x000fe20000000100 */
[-C--:B------:R-:W-:Y:S01]  /*78f0*/  FFMA R64, R69, R89.reuse, R64 ;  /* 0x0000005945407223 */ /* 0x080fe20000000040 */
[----:B------:R-:W-:Y:S01]  /*7900*/  FSEL R69, R83, 0.11284004896879196167, P0 ;  /* 0x3de718af53457808 */ /* 0x000fe20000000000 */
[----:B------:R-:W-:Y:S02]  /*7910*/  HFMA2 R81, -RZ, RZ, 1.8525390625, -0.310791015625 ;  /* 0x3f69b4f9ff517431 */ /* 0x000fe400000001ff */
[----:B------:R-:W-:Y:S01]  /*7920*/  FMUL R70, R2, 0.70710676908493041992 ;  /* 0x3f3504f302467820 */ /* 0x000fe20000400000 */
[-C--:B------:R-:W-:Y:S01]  /*7930*/  FFMA R65, R64, R89.reuse, R65 ;  /* 0x0000005940417223 */ /* 0x080fe20000000041 */
[C---:B------:R-:W-:Y:S01]  /*7940*/  FMUL R76, R4.reuse, 0.70710676908493041992 ;  /* 0x3f3504f3044c7820 */ /* 0x040fe20000400000 */
[----:B------:R-:W-:Y:S01]  /*7950*/  FMUL R4, R4, 0.5 ;  /* 0x3f00000004047820 */ /* 0x000fe20000400000 */
[----:B------:R-:W-:Y:S01]  /*7960*/  FMUL R0, R0, 0.5 ;  /* 0x3f00000000007820 */ /* 0x000fe20000400000 */
[-C--:B------:R-:W-:Y:S01]  /*7970*/  FFMA R66, R65, R89.reuse, R66 ;  /* 0x0000005941427223 */ /* 0x080fe20000000042 */
[----:B------:R-:W-:Y:S01]  /*7980*/  FSEL R65, R79, 0.12837915122509002686, P0 ;  /* 0x3e0375d34f417808 */ /* 0x000fe20000000000 */
[C---:B------:R-:W-:Y:S01]  /*7990*/  FMUL R78, R5.reuse, 0.70710676908493041992 ;  /* 0x3f3504f3054e7820 */ /* 0x040fe20000400000 */
[----:B------:R-:W-:Y:S01]  /*79a0*/  FMUL R5, R5, 0.5 ;  /* 0x3f00000005057820 */ /* 0x000fe20000400000 */
[----:B------:R-:W-:Y:S01]  /*79b0*/  FSEL R64, R81, -0.37612664699554443359, P0 ;  /* 0xbec093ac51407808 */ /* 0x000fe20000000000 */
[-C--:B------:R-:W-:Y:S01]  /*79c0*/  FFMA R69, R66, R89.reuse, R69 ;  /* 0x0000005942457223 */ /* 0x080fe20000000045 */
[----:B------:R-:W-:Y:S01]  /*79d0*/  FSEL R66, -R89, R68, P0 ;  /* 0x0000004459427208 */ /* 0x000fe20000000100 */
[----:B------:R-:W-:Y:S01]  /*79e0*/  FMUL R72, R3, 0.70710676908493041992 ;  /* 0x3f3504f303487820 */ /* 0x000fe20000400000 */
[----:B------:R-:W-:Y:S01]  /*79f0*/  FMUL R74, R7, 0.70710676908493041992 ;  /* 0x3f3504f3074a7820 */ /* 0x000fe20000400000 */
[-C--:B------:R-:W-:Y:S01]  /*7a00*/  FFMA R64, R69, R89.reuse, R64 ;  /* 0x0000005945407223 */ /* 0x080fe20000000040 */
[----:B------:R-:W-:Y:S01]  /*7a10*/  FMUL R80, R6, 0.70710676908493041992 ;  /* 0x3f3504f306507820 */ /* 0x000fe20000400000 */
[----:B------:R-:W-:Y:S01]  /*7a20*/  FMUL R82, R11, 0.70710676908493041992 ;  /* 0x3f3504f30b527820 */ /* 0x000fe20000400000 */
[----:B------:R-:W-:Y:S01]  /*7a30*/  FMUL R84, R8, 0.70710676908493041992 ;  /* 0x3f3504f308547820 */ /* 0x000fe20000400000 */
[----:B------:R-:W-:Y:S01]  /*7a40*/  FFMA R65, R64, R89, R65 ;  /* 0x0000005940417223 */ /* 0x000fe20000000041 */
[----:B------:R-:W-:Y:S01]  /*7a50*/  FMUL R86, R9, 0.70710676908493041992 ;  /* 0x3f3504f309567820 */ /* 0x000fe20000400000 */
[----:B------:R-:W-:Y:S01]  /*7a60*/  FMUL R88, R10, 0.70710676908493041992 ;  /* 0x3f3504f30a587820 */ /* 0x000fe20000400000 */
[----:B------:R-:W-:Y:S01]  /*7a70*/  FMUL R91, R12, 0.70710676908493041992 ;  /* 0x3f3504f30c5b7820 */ /* 0x000fe20000400000 */
[----:B------:R-:W-:Y:S01]  /*7a80*/  FFMA R66, R65, R66, R66 ;  /* 0x0000004241427223 */ /* 0x000fe20000000042 */
[-C--:B------:R-:W-:Y:S01]  /*7a90*/  FMUL R65, R70, R70.reuse ;  /* 0x0000004646417220 */ /* 0x080fe20000400000 */
[----:B------:R-:W-:Y:S01]  /*7aa0*/  FMUL R8, R8, 0.5 ;  /* 0x3f00000008087820 */ /* 0x000fe20000400000 */
[----:B------:R-:W-:Y:S01]  /*7ab0*/  FMUL R9, R9, 0.5 ;  /* 0x3f00000009097820 */ /* 0x000fe20000400000 */
[----:B------:R-:W2:Y:S01]  /*7ac0*/  @P0 MUFU.EX2 R69, R66 ;  /* 0x0000004200450308 */ /* 0x000ea20000000800 */
[----:B------:R-:W-:Y:S01]  /*7ad0*/  FMUL R12, R12, 0.5 ;  /* 0x3f0000000c0c7820 */ /* 0x000fe20000400000 */
[----:B------:R-:W-:Y:S01]  /*7ae0*/  FMUL R6, R6, 0.5 ;  /* 0x3f00000006067820 */ /* 0x000fe20000400000 */
[----:B------:R-:W-:Y:S01]  /*7af0*/  FMUL R11, R11, 0.5 ;  /* 0x3f0000000b0b7820 */ /* 0x000fe20000400000 */
[----:B------:R-:W-:Y:S01]  /*7b00*/  FMUL R10, R10, 0.5 ;  /* 0x3f0000000a0a7820 */ /* 0x000fe20000400000 */
[----:B------:R-:W-:Y:S01]  /*7b10*/  FMUL R7, R7, 0.5 ;  /* 0x3f00000007077820 */ /* 0x000fe20000400000 */
[----:B------:R-:W-:Y:S01]  /*7b20*/  FMUL R3, R3, 0.5 ;  /* 0x3f00000003037820 */ /* 0x000fe20000400000 */
[----:B--2---:R-:W-:Y:S05]  /*7b30*/  @P0 FADD R69, -R69, 1 ;  /* 0x3f80000045450421 */ /* 0x004fea0000000100 */
[----:B------:R-:W-:Y:S02]  /*7b40*/  @P0 LOP3.LUT R66, R69, 0x80000000, R68, 0xb8, !PT ;  /* 0x8000000045420812 */ /* 0x000fe400078eb844 */
[C---:B------:R-:W-:Y:S04]  /*7b50*/  FSETP.GE.AND P0, PT, |R70|.reuse, 1.0029599666595458984, PT ;  /* 0x3f8060fe4600780b */ /* 0x040fe80003f06200 */
[----:B------:R-:W-:Y:S02]  /*7b60*/  FSEL R89, |R70|, R65, P0 ;  /* 0x0000004146597208 */ /* 0x000fe40000000200 */
[----:B------:R-:W-:Y:S02]  /*7b70*/  FSEL R69, R97, 8.4834944573231041431e-05, P0 ;  /* 0x38b1e96a61457808 */ /* 0x000fe40000000000 */
[----:B------:R-:W-:Y:S02]  /*7b80*/  FSEL R64, -R87, -0.00082130916416645050049, P0 ;  /* 0xba574d2057407808 */ /* 0x000fe40000000100 */
[----:B------:R-:W-:Y:S02]  /*7b90*/  FSEL R65, R71, 0.0052134888246655464172, P0 ;  /* 0x3baad5ea47417808 */ /* 0x000fe40000000000 */
[----:B------:R-:W-:Y:S01]  /*7ba0*/  FSEL R68, -R85, -0.026868773624300956726, P0 ;  /* 0xbcdc1be755447808 */ /* 0x000fe20000000100 */
[-C--:B------:R-:W-:Y:S01]  /*7bb0*/  FFMA R64, R69, R89.reuse, R64 ;  /* 0x0000005945407223 */ /* 0x080fe20000000040 */
[----:B------:R-:W-:Y:S03]  /*7bc0*/  FSEL R69, R83, 0.11284004896879196167, P0 ;  /* 0x3de718af53457808 */ /* 0x000fe60000000000 */
[-C--:B------:R-:W-:Y:S01]  /*7bd0*/  FFMA R65, R64, R89.reuse, R65 ;  /* 0x0000005940417223 */ /* 0x080fe20000000041 */
[----:B------:R-:W-:Y:S03]  /*7be0*/  FSEL R64, R81, -0.37612664699554443359, P0 ;  /* 0xbec093ac51407808 */ /* 0x000fe60000000000 */
[-C--:B------:R-:W-:Y:S01]  /*7bf0*/  FFMA R68, R65, R89.reuse, R68 ;  /* 0x0000005941447223 */ /* 0x080fe20000000044 */
[----:B------:R-:W-:Y:S03]  /*7c00*/  FSEL R65, R79, 0.12837915122509002686, P0 ;  /* 0x3e0375d34f417808 */ /* 0x000fe60000000000 */
[-C--:B------:R-:W-:Y:S01]  /*7c10*/  FFMA R69, R68, R89.reuse, R69 ;  /* 0x0000005944457223 */ /* 0x080fe20000000045 */
[----:B------:R-:W-:Y:S03]  /*7c20*/  FSEL R68, -R89, R70, P0 ;  /* 0x0000004659447208 */ /* 0x000fe60000000100 */
[-C--:B------:R-:W-:Y:S04]  /*7c30*/  FFMA R64, R69, R89.reuse, R64 ;  /* 0x0000005945407223 */ /* 0x080fe80000000040 */
[----:B------:R-:W-:Y:S04]  /*7c40*/  FFMA R65, R64, R89, R65 ;  /* 0x0000005940417223 */ /* 0x000fe80000000041 */
[----:B------:R-:W-:Y:S01]  /*7c50*/  FFMA R68, R65, R68, R68 ;  /* 0x0000004441447223 */ /* 0x000fe20000000044 */
[CC--:B------:R-:W-:Y:S03]  /*7c60*/  FMUL R65, R72.reuse, R72.reuse ;  /* 0x0000004848417220 */ /* 0x0c0fe60000400000 */
[----:B------:R-:W2:Y:S02]  /*7c70*/  @P0 MUFU.EX2 R69, R68 ;  /* 0x0000004400450308 */ /* 0x000ea40000000800 */
[----:B--2---:R-:W-:Y:S05]  /*7c80*/  @P0 FADD R69, -R69, 1 ;  /* 0x3f80000045450421 */ /* 0x004fea0000000100 */
[----:B------:R-:W-:Y:S02]  /*7c90*/  @P0 LOP3.LUT R68, R69, 0x80000000, R70, 0xb8, !PT ;  /* 0x8000000045440812 */ /* 0x000fe400078eb846 */
[----:B------:R-:W-:Y:S03]  /*7ca0*/  FSETP.GE.AND P0, PT, |R72|, 1.0029599666595458984, PT ;  /* 0x3f8060fe4800780b */ /* 0x000fe60003f06200 */
[----:B------:R-:W-:Y:S01]  /*7cb0*/  FADD R68, R68, 1 ;  /* 0x3f80000044447421 */ /* 0x000fe20000000000 */
        /* <DEDUP_REMOVED lines=15> */
[----:B------:R-:W-:Y:S04]  /*7db0*/  FFMA R70, R65, R70, R70 ;  /* 0x0000004641467223 */ /* 0x000fe80000000046 */
[----:B------:R-:W2:Y:S02]  /*7dc0*/  @P0 MUFU.EX2 R65, R70 ;  /* 0x0000004600410308 */ /* 0x000ea40000000800 */
[----:B--2---:R-:W-:Y:S05]  /*7dd0*/  @P0 FADD R65, -R65, 1 ;  /* 0x3f80000041410421 */ /* 0x004fea0000000100 */
[----:B------:R-:W-:Y:S01]  /*7de0*/  @P0 LOP3.LUT R70, R65, 0x80000000, R72, 0xb8, !PT ;  /* 0x8000000041460812 */ /* 0x000fe200078eb848 */
[CC--:B------:R-:W-:Y:S01]  /*7df0*/  FMUL R65, R74.reuse, R74.reuse ;  /* 0x0000004a4a417220 */ /* 0x0c0fe20000400000 */
[----:B------:R-:W-:Y:S03]  /*7e00*/  FSETP.GE.AND P0, PT, |R74|, 1.0029599666595458984, PT ;  /* 0x3f8060fe4a00780b */ /* 0x000fe60003f06200 */
[----:B------:R-:W-:Y:S01]  /*7e10*/  FADD R70, R70, 1 ;  /* 0x3f80000046467421 */ /* 0x000fe20000000000 */
[----:B------:R-:W-:Y:S02]  /*7e20*/  FSEL R89, |R74|, R65, P0 ;  /* 0x000000414a597208 */ /* 0x000fe40000000200 */
[----:B------:R-:W-:Y:S01]  /*7e30*/  FSEL R69, R97, 8.4834944573231041431e-05, P0 ;  /* 0x38b1e96a61457808 */ /* 0x000fe20000000000 */
[----:B------:R-:W-:Y:S01]  /*7e40*/  FMUL R3, R70, R3 ;  /* 0x0000000346037220 */ /* 0x000fe20000400000 */
        /* <DEDUP_REMOVED lines=23> */
[----:B------:R-:W-:Y:S01]  /*7fc0*/  FSEL R64, -R87, -0.00082130916416645050049, P0 ;  /* 0xba574d2057407808 */ /* 0x000fe20000000100 */
[----:B------:R-:W-:Y:S01]  /*7fd0*/  FMUL R7, R2, 0.5 ;  /* 0x3f00000002077820 */ /* 0x000fe20000400000 */
[----:B------:R-:W-:Y:S02]  /*7fe0*/  FSEL R65, R71, 0.0052134888246655464172, P0 ;  /* 0x3baad5ea47417808 */ /* 0x000fe40000000000 */
[----:B------:R-:W-:Y:S01]  /*7ff0*/  FSEL R74, -R85, -0.026868773624300956726, P0 ;  /* 0xbcdc1be7554a7808 */ /* 0x000fe20000000100 */
[----:B------:R-:W-:Y:S01]  /*8000*/  FFMA R64, R69, R89, R64 ;  /* 0x0000005945407223 */ /* 0x000fe20000000040 */
[----:B------:R-:W-:Y:S01]  /*8010*/  FSEL R69, R83, 0.11284004896879196167, P0 ;  /* 0x3de718af53457808 */ /* 0x000fe20000000000 */
[----:B------:R-:W-:Y:S01]  /*8020*/  FMUL R7, R68, R7 ;  /* 0x0000000744077220 */ /* 0x000fe20000400000 */
[----:B------:R-:W-:Y:S01]  /*8030*/  F2FP.SATFINITE.E4M3.F32.PACK_AB_MERGE_C R3, R72, R3, RZ ;  /* 0x000000034803723e */ /* 0x000fe200048070ff */
        /* <DEDUP_REMOVED lines=139> */
[----:B------:R-:W-:Y:S01]  /*88f0*/  FFMA R65, R64, R89, R65 ;  /* 0x0000005940417223 */ /* 0x000fe20000000041 */
[C---:B------:R-:W-:Y:S01]  /*8900*/  FMUL R89, R15.reuse, 0.70710676908493041992 ;  /* 0x3f3504f30f597820 */ /* 0x040fe20000400000 */
[----:B------:R-:W-:Y:S02]  /*8910*/  FMUL R15, R15, 0.5 ;  /* 0x3f0000000f0f7820 */ /* 0x000fe40000400000 */
[----:B------:R-:W-:Y:S01]  /*8920*/  FFMA R86, R65, R86, R86 ;  /* 0x0000005641567223 */ /* 0x000fe20000000056 */
[-C--:B------:R-:W-:Y:S03]  /*8930*/  FMUL R64, R89, R89.reuse ;  /* 0x0000005959407220 */ /* 0x080fe60000400000 */
[----:B------:R-:W2:Y:S02]  /*8940*/  @P0 MUFU.EX2 R65, R86 ;  /* 0x0000005600410308 */ /* 0x000ea40000000800 */
        /* <DEDUP_REMOVED lines=22> */
[C---:B------:R-:W-:Y:S01]  /*8ab0*/  FMUL R64, R91.reuse, R91 ;  /* 0x0000005b5b407220 */ /* 0x040fe20000400000 */
[C---:B------:R-:W-:Y:S03]  /*8ac0*/  FSETP.GE.AND P0, PT, |R91|.reuse, 1.0029599666595458984, PT ;  /* 0x3f8060fe5b00780b */ /* 0x040fe60003f06200 */
        /* <DEDUP_REMOVED lines=13> */
[----:B------:R-:W-:Y:S01]  /*8ba0*/  FFMA R69, R90, R89, R69 ;  /* 0x000000595a457223 */ /* 0x000fe20000000045 */
[----:B------:R-:W-:Y:S03]  /*8bb0*/  FSEL R90, -R89, R91, P0 ;  /* 0x0000005b595a7208 */ /* 0x000fe60000000100 */
[-C--:B------:R-:W-:Y:S04]  /*8bc0*/  FFMA R64, R69, R89.reuse, R64 ;  /* 0x0000005945407223 */ /* 0x080fe80000000040 */
[----:B------:R-:W-:Y:S01]  /*8bd0*/  FFMA R65, R64, R89, R65 ;  /* 0x0000005940417223 */ /* 0x000fe20000000041 */
[C---:B------:R-:W-:Y:S01]  /*8be0*/  FMUL R89, R13.reuse, 0.70710676908493041992 ;  /* 0x3f3504f30d597820 */ /* 0x040fe20000400000 */
[----:B------:R-:W-:Y:S02]  /*8bf0*/  FMUL R13, R13, 0.5 ;  /* 0x3f0000000d0d7820 */ /* 0x000fe40000400000 */
[----:B------:R-:W-:Y:S04]  /*8c00*/  FFMA R90, R65, R90, R90 ;  /* 0x0000005a415a7223 */ /* 0x000fe8000000005a */
[----:B------:R-:W2:Y:S02]  /*8c10*/  @P0 MUFU.EX2 R64, R90 ;  /* 0x0000005a00400308 */ /* 0x000ea40000000800 */
[----:B--2---:R-:W-:Y:S05]  /*8c20*/  @P0 FADD R64, -R64, 1 ;  /* 0x3f80000040400421 */ /* 0x004fea0000000100 */
[----:B------:R-:W-:Y:S01]  /*8c30*/  @P0 LOP3.LUT R90, R64, 0x80000000, R91, 0xb8, !PT ;  /* 0x80000000405a0812 */ /* 0x000fe200078eb85b */
[C---:B------:R-:W-:Y:S01]  /*8c40*/  FMUL R64, R89.reuse, R89 ;  /* 0x0000005959407220 */ /* 0x040fe20000400000 */
        /* <DEDUP_REMOVED lines=465> */
[----:B------:R-:W-:Y:S01]  /*a960*/  FFMA R64, R69, R89, R64 ;  /* 0x0000005945407223 */ /* 0x000fe20000000040 */
[----:B------:R-:W-:Y:S02]  /*a970*/  FSEL R69, R83, 0.11284004896879196167, P0 ;  /* 0x3de718af53457808 */ /* 0x000fe40000000000 */
[----:B------:R-:W-:Y:S01]  /*a980*/  F2FP.SATFINITE.E4M3.F32.PACK_AB_MERGE_C R13, R128, R13, RZ ;  /* 0x0000000d800d723e */ /* 0x000fe200048070ff */
        /* <DEDUP_REMOVED lines=688> */
[----:B------:R-:W-:Y:S02]  /*d490*/  FFMA R186, R65, R186, R186 ;  /* 0x000000ba41ba7223 */ /* 0x000fe400000000ba */
[----:B------:R-:W-:Y:S02]  /*d4a0*/  FSETP.GE.AND P1, PT, |R89|, 1.0029599666595458984, PT ;  /* 0x3f8060fe5900780b */ /* 0x000fe40003f26200 */
[----:B------:R-:W2:Y:S02]  /*d4b0*/  @P0 MUFU.EX2 R64, R186 ;  /* 0x000000ba00400308 */ /* 0x000ea40000000800 */
[----:B------:R-:W-:Y:S02]  /*d4c0*/  FSEL R69, R97, 8.4834944573231041431e-05, P1 ;  /* 0x38b1e96a61457808 */ /* 0x000fe40000800000 */
[----:B------:R-:W-:Y:S02]  /*d4d0*/  FSEL R65, R71, 0.0052134888246655464172, P1 ;  /* 0x3baad5ea47417808 */ /* 0x000fe40000800000 */
[----:B------:R-:W-:Y:S01]  /*d4e0*/  FSEL R188, -R85, -0.026868773624300956726, P1 ;  /* 0xbcdc1be755bc7808 */ /* 0x000fe20000800100 */
[----:B--2---:R-:W-:Y:S05]  /*d4f0*/  @P0 FADD R64, -R64, 1 ;  /* 0x3f80000040400421 */ /* 0x004fea0000000100 */
[----:B------:R-:W-:Y:S01]  /*d500*/  @P0 LOP3.LUT R186, R64, 0x80000000, R91, 0xb8, !PT ;  /* 0x8000000040ba0812 */ /* 0x000fe200078eb85b */
[C---:B------:R-:W-:Y:S01]  /*d510*/  FMUL R64, R89.reuse, R89 ;  /* 0x0000005959407220 */ /* 0x040fe20000400000 */
[C---:B------:R-:W-:Y:S01]  /*d520*/  FMUL R91, R62.reuse, 0.70710676908493041992 ;  /* 0x3f3504f33e5b7820 */ /* 0x040fe20000400000 */
[----:B------:R-:W-:Y:S03]  /*d530*/  FMUL R62, R62, 0.5 ;  /* 0x3f0000003e3e7820 */ /* 0x000fe60000400000 */
[----:B------:R-:W-:Y:S02]  /*d540*/  FSEL R93, |R89|, R64, P1 ;  /* 0x00000040595d7208 */ /* 0x000fe40000800200 */
[----:B------:R-:W-:Y:S02]  /*d550*/  FSEL R64, -R87, -0.00082130916416645050049, P1 ;  /* 0xba574d2057407808 */ /* 0x000fe40000800100 */
[----:B------:R-:W-:Y:S03]  /*d560*/  FSETP.GE.AND P0, PT, |R91|, 1.0029599666595458984, PT ;  /* 0x3f8060fe5b00780b */ /* 0x000fe60003f06200 */
[-C--:B------:R-:W-:Y:S01]  /*d570*/  FFMA R64, R69, R93.reuse, R64 ;  /* 0x0000005d45407223 */ /* 0x080fe20000000040 */
[----:B------:R-:W-:Y:S02]  /*d580*/  FSEL R69, R83, 0.11284004896879196167, P1 ;  /* 0x3de718af53457808 */ /* 0x000fe40000800000 */
[----:B------:R-:W-:Y:S01]  /*d590*/  FSEL R190, R97, 8.4834944573231041431e-05, P0 ;  /* 0x38b1e96a61be7808 */ /* 0x000fe20000000000 */
[-C--:B------:R-:W-:Y:S01]  /*d5a0*/  FFMA R65, R64, R93.reuse, R65 ;  /* 0x0000005d40417223 */ /* 0x080fe20000000041 */
[----:B------:R-:W-:Y:S03]  /*d5b0*/  FSEL R64, R81, -0.37612664699554443359, P1 ;  /* 0xbec093ac51407808 */ /* 0x000fe60000800000 */
[-C--:B------:R-:W-:Y:S01]  /*d5c0*/  FFMA R188, R65, R93.reuse, R188 ;  /* 0x0000005d41bc7223 */ /* 0x080fe200000000bc */
[----:B------:R-:W-:Y:S03]  /*d5d0*/  FSEL R65, R79, 0.12837915122509002686, P1 ;  /* 0x3e0375d34f417808 */ /* 0x000fe60000800000 */
[----:B------:R-:W-:Y:S01]  /*d5e0*/  FFMA R69, R188, R93, R69 ;  /* 0x0000005dbc457223 */ /* 0x000fe20000000045 */
[----:B------:R-:W-:Y:S03]  /*d5f0*/  FMUL R188, R91, R91 ;  /* 0x0000005b5bbc7220 */ /* 0x000fe60000400000 */
[-C--:B------:R-:W-:Y:S01]  /*d600*/  FFMA R64, R69, R93.reuse, R64 ;  /* 0x0000005d45407223 */ /* 0x080fe20000000040 */
[----:B------:R-:W-:Y:S02]  /*d610*/  FSEL R69, -R87, -0.00082130916416645050049, P0 ;  /* 0xba574d2057457808 */ /* 0x000fe40000000100 */
[----:B------:R-:W-:Y:S01]  /*d620*/  FSEL R198, |R91|, R188, P0 ;  /* 0x000000bc5bc67208 */ /* 0x000fe20000000200 */
[----:B------:R-:W-:Y:S01]  /*d630*/  FFMA R65, R64, R93, R65 ;  /* 0x0000005d40417223 */ /* 0x000fe20000000041 */
[----:B------:R-:W-:Y:S02]  /*d640*/  FSEL R64, -R93, R89, P1 ;  /* 0x000000595d407208 */ /* 0x000fe40000800100 */
[----:B------:R-:W-:Y:S03]  /*d650*/  FSEL R188, R71, 0.0052134888246655464172, P0 ;  /* 0x3baad5ea47bc7808 */ /* 0x000fe60000000000 */
[----:B------:R-:W-:Y:S01]  /*d660*/  FFMA R64, R65, R64, R64 ;  /* 0x0000004041407223 */ /* 0x000fe20000000040 */
        /* <DEDUP_REMOVED lines=15> */
[C---:B------:R-:W-:Y:S01]  /*d760*/  FMUL R91, R67.reuse, 0.70710676908493041992 ;  /* 0x3f3504f3435b7820 */ /* 0x040fe20000400000 */
[----:B------:R-:W-:Y:S03]  /*d770*/  FMUL R67, R67, 0.5 ;  /* 0x3f00000043437820 */ /* 0x000fe60000400000 */
[CC--:B------:R-:W-:Y:S01]  /*d780*/  FMUL R188, R91.reuse, R91.reuse ;  /* 0x0000005b5bbc7220 */ /* 0x0c0fe20000400000 */
[----:B------:R-:W-:Y:S01]  /*d790*/  FSETP.GE.AND P0, PT, |R91|, 1.0029599666595458984, PT ;  /* 0x3f8060fe5b00780b */ /* 0x000fe20003f06200 */
[----:B------:R-:W-:Y:S03]  /*d7a0*/  FADD R65, R65, 1 ;  /* 0x3f80000041417421 */ /* 0x000fe60000000000 */
[----:B------:R-:W-:Y:S01]  /*d7b0*/  FSEL R190, R97, 8.4834944573231041431e-05, P0 ;  /* 0x38b1e96a61be7808 */ /* 0x000fe20000000000 */
[----:B------:R-:W-:Y:S01]  /*d7c0*/  FMUL R62, R65, R62 ;  /* 0x0000003e413e7220 */ /* 0x000fe20000400000 */
[----:B------:R-:W-:Y:S02]  /*d7d0*/  FSEL R69, -R87, -0.00082130916416645050049, P0 ;  /* 0xba574d2057457808 */ /* 0x000fe40000000100 */
[----:B------:R-:W-:Y:S02]  /*d7e0*/  FSEL R198, |R91|, R188, P0 ;  /* 0x000000bc5bc67208 */ /* 0x000fe40000000200 */
[----:B------:R-:W-:Y:S02]  /*d7f0*/  FSEL R188, R71, 0.0052134888246655464172, P0 ;  /* 0x3baad5ea47bc7808 */ /* 0x000fe40000000000 */
[----:B------:R-:W-:Y:S01]  /*d800*/  FSEL R71, -R85, -0.026868773624300956726, P0 ;  /* 0xbcdc1be755477808 */ /* 0x000fe20000000100 */
[-C--:B------:R-:W-:Y:S01]  /*d810*/  FFMA R69, R190, R198.reuse, R69 ;  /* 0x000000c6be457223 */ /* 0x080fe20000000045 */
[----:B------:R-:W-:Y:S03]  /*d820*/  FSEL R190, R83, 0.11284004896879196167, P0 ;  /* 0x3de718af53be7808 */ /* 0x000fe60000000000 */
[-C--:B------:R-:W-:Y:S01]  /*d830*/  FFMA R188, R69, R198.reuse, R188 ;  /* 0x000000c645bc7223 */ /* 0x080fe200000000bc */
[----:B------:R-:W-:Y:S01]  /*d840*/  FSEL R69, R81, -0.37612664699554443359, P0 ;  /* 0xbec093ac51457808 */ /* 0x000fe20000000000 */
[----:B------:R-:W-:Y:S02]  /*d850*/  FADD R81, R86, 1 ;  /* 0x3f80000056517421 */ /* 0x000fe40000000000 */
[----:B------:R-:W-:Y:S01]  /*d860*/  FFMA R71, R188, R198, R71 ;  /* 0x000000c6bc477223 */ /* 0x000fe20000000047 */
[----:B------:R-:W-:Y:S01]  /*d870*/  FSEL R188, R79, 0.12837915122509002686, P0 ;  /* 0x3e0375d34fbc7808 */ /* 0x000fe20000000000 */
[----:B------:R-:W-:Y:S01]  /*d880*/  FMUL R10, R81, R10 ;  /* 0x0000000a510a7220 */ /* 0x000fe20000400000 */
[----:B------:R-:W-:Y:S01]  /*d890*/  FADD R79, R74, 1 ;  /* 0x3f8000004a4f7421 */ /* 0x000fe20000000000 */
[----:B------:R-:W-:Y:S01]  /*d8a0*/  FFMA R190, R71, R198, R190 ;  /* 0x000000c647be7223 */ /* 0x000fe200000000be */
[----:B------:R-:W-:Y:S02]  /*d8b0*/  FSEL R71, -R198, R91, P0 ;  /* 0x0000005bc6477208 */ /* 0x000fe40000000100 */
[----:B------:R-:W-:Y:S01]  /*d8c0*/  F2FP.SATFINITE.E4M3.F32.PACK_AB_MERGE_C R10, R15, R10, RZ ;  /* 0x0000000a0f0a723e */ /* 0x000fe200048070ff */
[----:B------:R-:W-:Y:S01]  /*d8d0*/  FFMA R69, R190, R198, R69 ;  /* 0x000000c6be457223 */ /* 0x000fe20000000045 */
[----:B------:R-:W-:Y:S01]  /*d8e0*/  FMUL R79, R79, R4 ;  /* 0x000000044f4f7220 */ /* 0x000fe20000400000 */
[----:B------:R-:W-:Y:S02]  /*d8f0*/  FADD R15, R122, 1 ;  /* 0x3f8000007a0f7421 */ /* 0x000fe40000000000 */
[----:B------:R-:W-:Y:S01]  /*d900*/  FFMA R188, R69, R198, R188 ;  /* 0x000000c645bc7223 */ /* 0x000fe200000000bc */
[----:B------:R-:W-:Y:S01]  /*d910*/  FADD R69, R66, 1 ;  /* 0x3f80000042457421 */ /* 0x000fe20000000000 */
[----:B------:R-:W-:Y:S02]  /*d920*/  FMUL R15, R15, R28 ;  /* 0x0000001c0f0f7220 */ /* 0x000fe40000400000 */
[----:B------:R-:W-:Y:S01]  /*d930*/  FFMA R71, R188, R71, R71 ;  /* 0x00000047bc477223 */ /* 0x000fe20000000047 */
[----:B------:R-:W-:Y:S01]  /*d940*/  FMUL R0, R69, R0 ;  /* 0x0000000045007220 */ /* 0x000fe20000400000 */
[----:B------:R-:W-:Y:S02]  /*d950*/  FADD R69, R78, 1 ;  /* 0x3f8000004e457421 */ /* 0x000fe40000000000 */
[----:B------:R-:W2:Y:S02]  /*d960*/  @P0 MUFU.EX2 R188, R71 ;  /* 0x0000004700bc0308 */ /* 0x000ea40000000800 */
[----:B------:R-:W-:Y:S01]  /*d970*/  F2FP.SATFINITE.E4M3.F32.PACK_AB_MERGE_C R4, R7, R0, R3 ;  /* 0x000000000704723e */ /* 0x000fe20004807003 */
[----:B------:R-:W-:Y:S01]  /*d980*/  FMUL R6, R69, R6 ;  /* 0x0000000645067220 */ /* 0x000fe20000400000 */
[----:B------:R-:W-:Y:S01]  /*d990*/  FADD R69, R82, 1 ;  /* 0x3f80000052457421 */ /* 0x000fe20000000000 */
[----:B------:R-:W-:Y:S03]  /*d9a0*/  FADD R3, R94, 1 ;  /* 0x3f8000005e037421 */ /* 0x000fe60000000000 */
[----:B------:R-:W-:Y:S01]  /*d9b0*/  F2FP.SATFINITE.E4M3.F32.PACK_AB_MERGE_C R5, R11, R6, RZ ;  /* 0x000000060b05723e */ /* 0x000fe200048070ff */
[----:B------:R-:W-:Y:S01]  /*d9c0*/  FMUL R6, R69, R8 ;  /* 0x0000000845067220 */ /* 0x000fe20000400000 */
[----:B------:R-:W-:Y:S01]  /*d9d0*/  FADD R11, R90, 1 ;  /* 0x3f8000005a0b7421 */ /* 0x000fe20000000000 */
[----:B------:R-:W-:Y:S01]  /*d9e0*/  FMUL R3, R3, R14 ;  /* 0x0000000e03037220 */ /* 0x000fe20000400000 */
[----:B------:R-:W-:Y:S01]  /*d9f0*/  F2FP.SATFINITE.E4M3.F32.PACK_AB_MERGE_C R5, R76, R79, R5 ;  /* 0x0000004f4c05723e */ /* 0x000fe20004807005 */
[----:B------:R-:W-:Y:S01]  /*da00*/  FMUL R14, R148, R41 ;  /* 0x00000029940e7220 */ /* 0x000fe20000400000 */
[----:B------:R-:W-:Y:S01]  /*da10*/  F2FP.SATFINITE.E4M3.F32.PACK_AB_MERGE_C R6, R9, R6, R10 ;  /* 0x000000060906723e */ /* 0x000fe2000480700a */
[----:B------:R-:W-:Y:S01]  /*da20*/  FADD R9, R102, 1 ;  /* 0x3f80000066097421 */ /* 0x000fe20000000000 */
[----:B------:R-:W-:Y:S01]  /*da30*/  F2FP.SATFINITE.E4M3.F32.PACK_AB_MERGE_C R3, R96, R3, RZ ;  /* 0x000000036003723e */ /* 0x000fe200048070ff */
[----:B------:R-:W-:Y:S01]  /*da40*/  FMUL R7, R11, R12 ;  /* 0x0000000c0b077220 */ /* 0x000fe20000400000 */
[----:B------:R-:W-:Y:S01]  /*da50*/  FADD R11, R98, 1 ;  /* 0x3f800000620b7421 */ /* 0x000fe20000000000 */
[----:B------:R-:W-:Y:S01]  /*da60*/  FMUL R9, R9, R18 ;  /* 0x0000001209097220 */ /* 0x000fe20000400000 */
[----:B------:R-:W3:Y:S01]  /*da70*/  @P1 MUFU.EX2 R0, R64 ;  /* 0x0000004000001308 */ /* 0x000ee20000000800 */
[----:B--2---:R-:W-:Y:S01]  /*da80*/  @P0 FADD R188, -R188, 1 ;  /* 0x3f800000bcbc0421 */ /* 0x004fe20000000100 */
[----:B------:R-:W-:Y:S01]  /*da90*/  F2FP.SATFINITE.E4M3.F32.PACK_AB_MERGE_C R7, R92, R7, R3 ;  /* 0x000000075c07723e */ /* 0x000fe20004807003 */
[----:B------:R-:W-:Y:S01]  /*daa0*/  FMUL R8, R11, R16 ;  /* 0x000000100b087220 */ /* 0x000fe20000400000 */
[----:B------:R-:W-:Y:S01]  /*dab0*/  F2FP.SATFINITE.E4M3.F32.PACK_AB_MERGE_C R9, R104, R9, RZ ;  /* 0x000000096809723e */ /* 0x000fe200048070ff */
[----:B------:R-:W-:Y:S01]  /*dac0*/  FMUL R16, R23, R48 ;  /* 0x0000003017107220 */ /* 0x000fe20000400000 */
[----:B------:R-:W-:Y:S01]  /*dad0*/  @P0 LOP3.LUT R71, R188, 0x80000000, R91, 0xb8, !PT ;  /* 0x80000000bc470812 */ /* 0x000fe200078eb85b */
[----:B------:R1:W-:Y:S01]  /*dae0*/  STS.128 [R232+UR8+0x4000], R4 ;  /* 0x00400004e8007988 */ /* 0x0003e20008000c08 */
[----:B------:R-:W-:Y:S01]  /*daf0*/  F2FP.SATFINITE.E4M3.F32.PACK_AB_MERGE_C R8, R17, R8, R9 ;  /* 0x000000081108723e */ /* 0x000fe20004807009 */
[----:B------:R-:W-:Y:S01]  /*db00*/  FADD R9, R114, 1 ;  /* 0x3f80000072097421 */ /* 0x000fe20000000000 */
[----:B------:R-:W-:Y:S01]  /*db10*/  F2FP.SATFINITE.E4M3.F32.PACK_AB_MERGE_C R16, R49, R16, R21 ;  /* 0x000000103110723e */ /* 0x000fe20004807015 */
[----:B------:R-:W-:Y:S01]  /*db20*/  FADD R11, R110, 1 ;  /* 0x3f8000006e0b7421 */ /* 0x000fe20000000000 */
[----:B------:R-:W-:Y:S01]  /*db30*/  FADD R3, R106, 1 ;  /* 0x3f8000006a037421 */ /* 0x000fe20000000000 */
[----:B------:R-:W-:Y:S01]  /*db40*/  FMUL R10, R9, R24 ;  /* 0x00000018090a7220 */ /* 0x000fe20000400000 */
[----:B------:R-:W-:Y:S01]  /*db50*/  FADD R9, R118, 1 ;  /* 0x3f80000076097421 */ /* 0x000fe20000000000 */
[----:B------:R-:W-:Y:S01]  /*db60*/  FMUL R11, R11, R22 ;  /* 0x000000160b0b7220 */ /* 0x000fe20000400000 */
[----:B------:R-:W-:Y:S01]  /*db70*/  FMUL R3, R3, R20 ;  /* 0x0000001403037220 */ /* 0x000fe20000400000 */
[----:B------:R-:W-:Y:S01]  /*db80*/  FADD R17, R130, 1 ;  /* 0x3f80000082117421 */ /* 0x000fe20000000000 */
[----:B------:R-:W-:Y:S01]  /*db90*/  FMUL R9, R9, R26 ;  /* 0x0000001a09097220 */ /* 0x000fe20000400000 */
[----:B---3--:R-:W-:Y:S01]  /*dba0*/  @P1 FADD R0, -R0, 1 ;  /* 0x3f80000000001421 */ /* 0x008fe20000000100 */
[----:B------:R-:W-:Y:S01]  /*dbb0*/  F2FP.SATFINITE.E4M3.F32.PACK_AB_MERGE_C R11, R112, R11, RZ ;  /* 0x0000000b700b723e */ /* 0x000fe200048070ff */
[----:B------:R-:W-:Y:S01]  /*dbc0*/  FMUL R12, R17, R32 ;  /* 0x00000020110c7220 */ /* 0x000fe20000400000 */
[----:B------:R-:W-:Y:S01]  /*dbd0*/  FADD R23, R170, 1 ;  /* 0x3f800000aa177421 */ /* 0x000fe20000000000 */
[----:B------:R-:W-:Y:S01]  /*dbe0*/  F2FP.SATFINITE.E4M3.F32.PACK_AB_MERGE_C R120, R120, R9, RZ ;  /* 0x000000097878723e */ /* 0x000fe200048070ff */
[----:B------:R-:W-:Y:S01]  /*dbf0*/  FADD R20, R71, 1 ;  /* 0x3f80000047147421 */ /* 0x000fe20000000000 */
[----:B------:R-:W-:Y:S01]  /*dc00*/  F2FP.SATFINITE.E4M3.F32.PACK_AB_MERGE_C R9, R108, R3, R11 ;  /* 0x000000036c09723e */ /* 0x000fe2000480700b */
[----:B------:R-:W-:Y:S01]  /*dc10*/  FADD R3, R134, 1 ;  /* 0x3f80000086037421 */ /* 0x000fe20000000000 */
[----:B------:R-:W-:Y:S01]  /*dc20*/  F2FP.SATFINITE.E4M3.F32.PACK_AB_MERGE_C R11, R124, R15, R13 ;  /* 0x0000000f7c0b723e */ /* 0x000fe2000480700d */
[----:B------:R-:W-:Y:S01]  /*dc30*/  FADD R17, R150, 1 ;  /* 0x3f80000096117421 */ /* 0x000fe20000000000 */
[----:B------:R-:W-:Y:S01]  /*dc40*/  @P1 LOP3.LUT R64, R0, 0x80000000, R89, 0xb8, !PT ;  /* 0x8000000000401812 */ /* 0x000fe200078eb859 */
[----:B------:R-:W-:Y:S01]  /*dc50*/  FMUL R3, R3, R34 ;  /* 0x0000002203037220 */ /* 0x000fe20000400000 */
[----:B------:R-:W-:Y:S01]  /*dc60*/  IADD3 R0, PT, PT, R232, UR8, RZ ;  /* 0x00000008e8007c10 */ /* 0x000fe2000fffe0ff */
[----:B------:R-:W-:Y:S01]  /*dc70*/  FMUL R17, R17, R42 ;  /* 0x0000002a11117220 */ /* 0x000fe20000400000 */
[----:B------:R-:W-:Y:S01]  /*dc80*/  F2FP.SATFINITE.E4M3.F32.PACK_AB_MERGE_C R10, R25, R10, R120 ;  /* 0x0000000a190a723e */ /* 0x000fe20004807078 */
[----:B------:R-:W-:Y:S01]  /*dc90*/  FADD R15, R138, 1 ;  /* 0x3f8000008a0f7421 */ /* 0x000fe20000000000 */
[----:B------:R-:W-:Y:S01]  /*dca0*/  F2FP.SATFINITE.E4M3.F32.PACK_AB_MERGE_C R3, R136, R3, RZ ;  /* 0x000000038803723e */ /* 0x000fe200048070ff */
[----:B------:R-:W-:Y:S01]  /*dcb0*/  FMUL R67, R20, R67 ;  /* 0x0000004314437220 */ /* 0x000fe20000400000 */
[----:B------:R-:W-:Y:S01]  /*dcc0*/  F2FP.SATFINITE.E4M3.F32.PACK_AB_MERGE_C R17, R152, R17, RZ ;  /* 0x000000119811723e */ /* 0x000fe200048070ff */
[----:B------:R-:W-:Y:S01]  /*dcd0*/  FADD R13, R142, 1 ;  /* 0x3f8000008e0d7421 */ /* 0x000fe20000000000 */
[----:B------:R-:W-:Y:S01]  /*dce0*/  F2FP.SATFINITE.E4M3.F32.PACK_AB_MERGE_C R12, R33, R12, R3 ;  /* 0x0000000c210c723e */ /* 0x000fe20004807003 */
[----:B------:R-:W-:Y:S01]  /*dcf0*/  FADD R3, R146, 1 ;  /* 0x3f80000092037421 */ /* 0x000fe20000000000 */
[----:B------:R-:W-:Y:S01]  /*dd00*/  FMUL R15, R15, R36 ;  /* 0x000000240f0f7220 */ /* 0x000fe20000400000 */
[----:B------:R-:W-:Y:S01]  /*dd10*/  FMUL R13, R13, R38 ;  /* 0x000000260d0d7220 */ /* 0x000fe20000400000 */
[----:B------:R-:W-:Y:S01]  /*dd20*/  FADD R21, R182, 1 ;  /* 0x3f800000b6157421 */ /* 0x000fe20000000000 */
[----:B------:R-:W-:Y:S01]  /*dd30*/  FMUL R3, R3, R40 ;  /* 0x0000002803037220 */ /* 0x000fe20000400000 */
[----:B------:R-:W-:Y:S01]  /*dd40*/  IADD3 R20, PT, PT, R0, 0x4000, RZ ;  /* 0x0000400000147810 */ /* 0x000fe20007ffe0ff */
[----:B------:R-:W-:Y:S01]  /*dd50*/  FADD R64, R64, 1 ;  /* 0x3f80000040407421 */ /* 0x000fe20000000000 */
[----:B------:R-:W-:Y:S01]  /*dd60*/  F2FP.SATFINITE.E4M3.F32.PACK_AB_MERGE_C R13, R144, R13, RZ ;  /* 0x0000000d900d723e */ /* 0x000fe200048070ff */
[----:B------:R-:W-:Y:S01]  /*dd70*/  FMUL R21, R21, R58 ;  /* 0x0000003a15157220 */ /* 0x000fe20000400000 */
[----:B------:R-:W-:Y:S01]  /*dd80*/  F2FP.SATFINITE.E4M3.F32.PACK_AB_MERGE_C R14, R14, R3, R17 ;  /* 0x000000030e0e723e */ /* 0x000fe20004807011 */
[----:B------:R-:W-:Y:S01]  /*dd90*/  FADD R3, R174, 1 ;  /* 0x3f800000ae037421 */ /* 0x000fe20000000000 */
[----:B------:R-:W-:Y:S01]  /*dda0*/  F2FP.SATFINITE.E4M3.F32.PACK_AB_MERGE_C R13, R140, R15, R13 ;  /* 0x0000000f8c0d723e */ /* 0x000fe2000480700d */
[----:B------:R-:W-:Y:S01]  /*ddb0*/  FADD R15, R154, 1 ;  /* 0x3f8000009a0f7421 */ /* 0x000fe20000000000 */
[----:B------:R-:W-:Y:S01]  /*ddc0*/  FMUL R17, R23, R52 ;  /* 0x0000003417117220 */ /* 0x000fe20000400000 */
[----:B------:R-:W-:Y:S01]  /*ddd0*/  FMUL R3, R3, R54 ;  /* 0x0000003603037220 */ /* 0x000fe20000400000 */
[----:B------:R-:W-:Y:S01]  /*dde0*/  F2FP.SATFINITE.E4M3.F32.PACK_AB_MERGE_C R21, R184, R21, RZ ;  /* 0x00000015b815723e */ /* 0x000fe200048070ff */
[----:B------:R-:W-:Y:S01]  /*ddf0*/  FMUL R15, R15, R44 ;  /* 0x0000002c0f0f7220 */ /* 0x000fe20000400000 */
[----:B------:R-:W-:Y:S01]  /*de00*/  FMUL R64, R64, R61 ;  /* 0x0000003d40407220 */ /* 0x000fe20000400000 */
[C---:B------:R-:W-:Y:S01]  /*de10*/  IMAD R20, R175.reuse, -0x10, R20 ;  /* 0xfffffff0af147824 */ /* 0x040fe200078e0214 */
[----:B------:R-:W-:Y:S02]  /*de20*/  F2FP.SATFINITE.E4M3.F32.PACK_AB_MERGE_C R3, R176, R3, RZ ;  /* 0x00000003b003723e */ /* 0x000fe400048070ff */
[----:B------:R-:W-:Y:S01]  /*de30*/  F2FP.SATFINITE.E4M3.F32.PACK_AB_MERGE_C R15, R156, R15, R19 ;  /* 0x0000000f9c0f723e */ /* 0x000fe20004807013 */
[----:B------:R-:W-:Y:S01]  /*de40*/  FADD R19, R178, 1 ;  /* 0x3f800000b2137421 */ /* 0x000fe20000000000 */
[----:B------:R-:W-:Y:S01]  /*de50*/  F2FP.SATFINITE.E4M3.F32.PACK_AB_MERGE_C R17, R172, R17, R3 ;  /* 0x00000011ac11723e */ /* 0x000fe20004807003 */
[--C-:B------:R-:W-:Y:S01]  /*de60*/  IMAD R3, R175, -0x10, R0.reuse ;  /* 0xfffffff0af037824 */ /* 0x100fe200078e0200 */
[----:B------:R-:W-:Y:S01]  /*de70*/  F2FP.SATFINITE.E4M3.F32.PACK_AB_MERGE_C R62, R67, R62, RZ ;  /* 0x0000003e433e723e */ /* 0x000fe200048070ff */
[----:B------:R-:W-:Y:S02]  /*de80*/  IMAD R0, R173, -0x10, R0 ;  /* 0xfffffff0ad007824 */ /* 0x000fe400078e0200 */
[----:B------:R-:W-:Y:S01]  /*de90*/  FMUL R18, R19, R56 ;  /* 0x0000003813127220 */ /* 0x000fe20000400000 */
[----:B------:R-:W-:Y:S01]  /*dea0*/  FADD R19, R186, 1 ;  /* 0x3f800000ba137421 */ /* 0x000fe20000000000 */
[----:B------:R1:W-:Y:S03]  /*deb0*/  STS.128 [R3+0x4010], R8 ;  /* 0x0040100803007388 */ /* 0x0003e60000000c00 */
[----:B------:R-:W-:Y:S01]  /*dec0*/  FMUL R19, R19, R60 ;  /* 0x0000003c13137220 */ /* 0x000fe20000400000 */
[----:B------:R-:W-:Y:S02]  /*ded0*/  F2FP.SATFINITE.E4M3.F32.PACK_AB_MERGE_C R18, R57, R18, R21 ;  /* 0x000000123912723e */ /* 0x000fe40004807015 */
[----:B------:R-:W-:Y:S02]  /*dee0*/  LEA R21, R171, R20, 0x4 ;  /* 0x00000014ab157211 */ /* 0x000fe400078e20ff */
[----:B------:R1:W-:Y:S01]  /*def0*/  STS.128 [R0+0x4020], R12 ;  /* 0x0040200c00007388 */ /* 0x0003e20000000c00 */
[----:B------:R-:W-:Y:S02]  /*df00*/  F2FP.SATFINITE.E4M3.F32.PACK_AB_MERGE_C R19, R64, R19, R62 ;  /* 0x000000134013723e */ /* 0x000fe4000480703e */
[----:B------:R-:W-:Y:S04]  /*df10*/  @P6 IADD3 R20, PT, PT, R75, 0x1, RZ ;  /* 0x000000014b146810 */ /* 0x000fe80007ffe0ff */
[C---:B------:R-:W-:Y:S01]  /*df20*/  @P6 ISETP.NE.AND P0, PT, R20.reuse, 0x4, PT ;  /* 0x000000041400680c */ /* 0x040fe20003f05270 */
[----:B------:R1:W-:Y:S03]  /*df30*/  STS.128 [R21+0x10], R16 ;  /* 0x0000101015007388 */ /* 0x0003e60000000c00 */
[----:B------:R-:W-:Y:S02]  /*df40*/  @P6 SEL R75, R20, RZ, P0 ;  /* 0x000000ff144b6207 */ /* 0x000fe40000000000 */
[----:B------:R-:W-:Y:S01]  /*df50*/  @P6 SEL R20, RZ, 0x1, P0 ;  /* 0x00000001ff146807 */ /* 0x000fe20000000000 */
[----:B------:R-:W-:Y:S01]  /*df60*/  @!PT LDS RZ, [RZ] ;  /* 0x00000000fffff984 */ /* 0x000fe20000000800 */
[----:B------:R-:W-:Y:S01]  /*df70*/  @!PT LDS RZ, [RZ] ;  /* 0x00000000fffff984 */ /* 0x000fe20000000800 */
[----:B------:R-:W-:Y:S01]  /*df80*/  @!PT LDS RZ, [RZ] ;  /* 0x00000000fffff984 */ /* 0x000fe20000000800 */
[----:B------:R-:W-:Y:S01]  /*df90*/  @!PT LDS RZ, [RZ] ;  /* 0x00000000fffff984 */ /* 0x000fe20000000800 */
[----:B------:R2:W-:Y:S06]  /*dfa0*/  MEMBAR.ALL.CTA ;  /* 0x0000000000007992 */ /* 0x0005ec0000008000 */
[----:B--2---:R-:W2:Y:S01]  /*dfb0*/  FENCE.VIEW.ASYNC.S ;  /* 0x00000000000073c6 */ /* 0x004ea20000000000 */
[----:B------:R-:W-:Y:S01]  /*dfc0*/  @P6 LOP3.LUT R169, R169, R20, RZ, 0x3c, !PT ;  /* 0x00000014a9a96212 */ /* 0x000fe200078e3cff */
[----:B--2---:R-:W-:Y:S06]  /*dfd0*/  BAR.SYNC.DEFER_BLOCKING 0x1, 0x80 ;  /* 0x0042000000007b1d */ /* 0x004fec0000010000 */
[----:B------:R-:W-:Y:S05]  /*dfe0*/  @P2 BRA `(.L_x_130) ;  /* 0x0000000000382947 */ /* 0x000fea0003800000 */
[----:B------:R-:W-:Y:S01]  /*dff0*/  UIADD3 UR10, UP0, UPT, UR46, 0x680, URZ ;  /* 0x000006802e0a7890 */ /* 0x000fe2000ff1e0ff */
[----:B------:R-:W-:Y:S01]  /*e000*/  R2UR UR6, R145 ;  /* 0x00000000910672ca */ /* 0x000fe200000e0000 */
[----:B------:R-:W-:Y:S01]  /*e010*/  UIADD3 UR4, UPT, UPT, UR41, 0x4200, UR8 ;  /* 0x0000420029047890 */ /* 0x000fe2000fffe008 */
[----:B------:R-:W-:Y:S01]  /*e020*/  IMAD.IADD R194, R147, 0x1, R194 ;  /* 0x0000000193c27824 */ /* 0x000fe200078e02c2 */
[----:B------:R-:W-:Y:S01]  /*e030*/  UIADD3.X UR11, UPT, UPT, URZ, UR47, URZ, UP0, !UPT ;  /* 0x0000002fff0b7290 */ /* 0x000fe200087fe4ff */
[----:B------:R-:W-:Y:S11]  /*e040*/  PLOP3.LUT P0, PT, PT, PT, PT, 0x80, 0x8 ;  /* 0x000000000008781c */ /* 0x000ff60003f0f070 */
[----:B------:R-:W-:Y:S02]  /*e050*/  @!UPT UIADD3 URZ, UPT, UPT, URZ, URZ, URZ ;  /* 0x000000fffffff290 */ /* 0x000fe4000fffe0ff */
.L_x_131:
[----:B------:R-:W-:Y:S02]  /*e060*/  PLOP3.LUT P1, PT, P1, P0, PT, 0xf2, 0x2f ;  /* 0x00000000002f781c */ /* 0x000fe40000f21e72 */
[----:B------:R-:W-:Y:S01]  /*e070*/  @P0 R2UR P1, UR5, R194 ;  /* 0x00000000c20502ca */ /* 0x000fe20000020000 */
[----:B------:R-:W-:Y:S07]  /*e080*/  UMOV UR7, UR36 ;  /* 0x0000002400077c82 */ /* 0x000fee0008000000 */
[----:B------:R-:W-:Y:S05]  /*e090*/  @P0 PLOP3.LUT P0, PT, P1, PT, PT, 0x80, 0x8 ;  /* 0x000000000008081c */ /* 0x000fea0000f0f070 */
[----:B------:R2:W-:Y:S08]  /*e0a0*/  UTMASTG.3D [UR4], [UR10] ;  /* 0x000000040a0073b5 */ /* 0x0005f00008010000 */
[----:B--2---:R-:W-:Y:S05]  /*e0b0*/  @P0 BRA.U.ANY `(.L_x_131) ;  /* 0xfffffffd00e80947 */ /* 0x004fea000393ffff */
[----:B------:R0:W-:Y:S02]  /*e0c0*/  UTMACMDFLUSH ;  /* 0x00000000000079b7 */ /* 0x0001e40000000000 */
.L_x_130:
[----:B------:R-:W-:Y:S05]  /*e0d0*/  BSYNC.RECONVERGENT B0 ;  /* 0x0000000000007941 */ /* 0x000fea0003800200 */
.L_x_129:
[----:B------:R-:W-:Y:S01]  /*e0e0*/  UIADD3 UR42, UPT, UPT, UR42, 0x1, URZ ;  /* 0x000000012a2a7890 */ /* 0x000fe2000fffe0ff */
[----:B------:R-:W-:Y:S03]  /*e0f0*/  BSSY.RECONVERGENT B0, `(.L_x_132) ;  /* 0x0000005000007945 */ /* 0x000fe60003800200 */
[----:B------:R-:W-:Y:S04]  /*e100*/  UISETP.NE.AND UP0, UPT, UR42, 0x2, UPT ;  /* 0x000000022a00788c */ /* 0x000fe8000bf05270 */
[----:B------:R-:W-:Y:S01]  /*e110*/  USEL UR42, UR42, URZ, UP0 ;  /* 0x000000ff2a2a7287 */ /* 0x000fe20008000000 */
[----:B------:R-:W-:Y:S11]  /*e120*/  @P2 BRA `(.L_x_133) ;  /* 0x0000000000042947 */ /* 0x000ff60003800000 */
[----:B------:R-:W-:Y:S04]  /*e130*/  DEPBAR.LE SB0, 0x1 ;  /* 0x000080400000791a */ /* 0x000fe80000000000 */
.L_x_133:
[----:B------:R-:W-:Y:S05]  /*e140*/  BSYNC.RECONVERGENT B0 ;  /* 0x0000000000007941 */ /* 0x000fea0003800200 */
.L_x_132:
[----:B------:R-:W-:Y:S01]  /*e150*/  BAR.SYNC.DEFER_BLOCKING 0x1, 0x80 ;  /* 0x0042000000007b1d */ /* 0x000fe20000010000 */
[----:B------:R-:W-:Y:S01]  /*e160*/  ISETP.NE.AND P0, PT, R187, RZ, PT ;  /* 0x000000ffbb00720c */ /* 0x000fe20003f05270 */
[----:B------:R-:W-:Y:S01]  /*e170*/  IMAD.MOV.U32 R194, RZ, RZ, 0x40 ;  /* 0x00000040ffc27424 */ /* 0x000fe200078e00ff */
[----:B------:R-:W-:Y:S02]  /*e180*/  ISETP.NE.AND P3, PT, R191, RZ, PT ;  /* 0x000000ffbf00720c */ /* 0x000fe40003f65270 */
[----:B------:R-:W-:Y:S02]  /*e190*/  ISETP.NE.AND P2, PT, R185, RZ, PT ;  /* 0x000000ffb900720c */ /* 0x000fe40003f45270 */
[----:B------:R-:W-:Y:S02]  /*e1a0*/  PLOP3.LUT P1, PT, P3, P0, PT, 0xf8, 0x8f ;  /* 0x00000000008f781c */ /* 0x000fe40001f21f70 */
[----:B------:R-:W-:Y:S11]  /*e1b0*/  SEL R157, R157, 0x1, P3 ;  /* 0x000000019d9d7807 */ /* 0x000ff60001800000 */
[----:B-1----:R-:W-:Y:S02]  /*e1c0*/  @!P1 LEA R3, R165, UR41, 0x3 ;  /* 0x00000029a5039c11 */ /* 0x002fe4000f8e18ff */
[----:B------:R-:W-:Y:S04]  /*e1d0*/  @!P1 SHF.L.U32 R0, R163, 0x1f, RZ ;  /* 0x0000001fa3009819 */ /* 0x000fe800000006ff */
[----:B------:R-:W1:Y:S02]  /*e1e0*/  @!P1 SYNCS.PHASECHK.TRANS64.TRYWAIT P0, [R3+URZ+0x100], R0 ;  /* 0x00010000030095a7 */ /* 0x000e6400080011ff */
[----:B-1----:R-:W-:Y:S02]  /*e1f0*/  @!P1 SEL R157, RZ, 0x1, !P0 ;  /* 0x00000001ff9d9807 */ /* 0x002fe40004000000 */
[----:B------:R-:W-:Y:S02]  /*e200*/  PLOP3.LUT P1, PT, PT, PT, PT, 0x80, 0x8 ;  /* 0x000000000008781c */ /* 0x000fe40003f2f070 */
[----:B------:R-:W-:Y:S02]  /*e210*/  PLOP3.LUT P0, PT, PT, PT, PT, 0x8, 0x80 ;  /* 0x000000000080781c */ /* 0x000fe40003f0e170 */
[----:B------:R-:W-:Y:S01]  /*e220*/  P2R R187, PR, RZ, 0x2 ;  /* 0x00000002ffbb7803 */ /* 0x000fe20000000000 */
[----:B------:R-:W-:Y:S10]  /*e230*/  @P2 BRA `(.L_x_134) ;  /* 0xffffff8000982947 */ /* 0x000ff4000383ffff */
[----:B------:R-:W-:Y:S01]  /*e240*/  ISETP.NE.AND P2, PT, R183, RZ, PT ;  /* 0x000000ffb700720c */ /* 0x000fe20003f45270 */
[----:B------:R-:W-:Y:S01]  /*e250*/  IMAD.MOV.U32 R165, RZ, RZ, R153 ;  /* 0x000000ffffa57224 */ /* 0x000fe200078e0099 */
[----:B------:R-:W-:Y:S01]  /*e260*/  ISETP.NE.AND P0, PT, R149, 0x2, PT ;  /* 0x000000029500780c */ /* 0x000fe20003f05270 */
[----:B------:R-:W-:Y:S02]  /*e270*/  IMAD.MOV.U32 R163, RZ, RZ, R155 ;  /* 0x000000ffffa37224 */ /* 0x000fe400078e009b */
[----:B------:R-:W-:Y:S01]  /*e280*/  IMAD.IADD R18, R230, 0x1, R139 ;  /* 0x00000001e6127824 */ /* 0x000fe200078e028b */
[----:B------:R-:W-:Y:S01]  /*e290*/  SEL R0, RZ, 0x1, P0 ;  /* 0x00000001ff007807 */ /* 0x000fe20000000000 */
[----:B------:R-:W-:Y:S01]  /*e2a0*/  IMAD.IADD R19, R159, 0x1, R210 ;  /* 0x000000019f137824 */ /* 0x000fe200078e02d2 */
[----:B------:R-:W-:Y:S02]  /*e2b0*/  SEL R149, R149, RZ, P0 ;  /* 0x000000ff95957207 */ /* 0x000fe40000000000 */
[----:B------:R-:W-:-:S03]  /*e2c0*/  LOP3.LUT R167, R167, R0, RZ, 0x3c, !PT ;  /* 0x00000000a7a77212 */ /* 0x000fc600078e3cff */
[----:B------:R-:W-:Y:S01]  /*e2d0*/  @P2 R2UR UR36, R161 ;  /* 0x00000000a12422ca */ /* 0x000fe200000e0000 */
[----:B------:R-:W-:-:S14]  /*e2e0*/  @P2 BRA `(.L_x_135) ;  /* 0xffffff7400182947 */ /* 0x000fdc000383ffff */
[----:B------:R-:W-:Y:S05]  /*e2f0*/  EXIT ;  /* 0x000000000000794d */ /* 0x000fea0003800000 */
.L_x_25:
[----:B--2---:R2:W4:Y:S02]  /*e300*/  SYNCS.PHASECHK.TRANS64.TRYWAIT P0, [R3+URZ+0x1a0], R2 ;  /* 0x0001a002030075a7 */ /* 0x00452400080011ff */
[----:B----4-:R-:W-:Y:S05]  /*e310*/  @!P0 NANOSLEEP.SYNCS 0x989680 ;  /* 0x009896800000895d */ /* 0x010fea0003900000 */
[----:B------:R-:W4:Y:S02]  /*e320*/  @!P0 SYNCS.PHASECHK.TRANS64 P0, [R3+URZ+0x1a0], R2 ;  /* 0x0001a002030085a7 */ /* 0x000f2400080010ff */
[----:B----4-:R-:W-:Y:S05]  /*e330*/  @!P0 BRA `(.L_x_25) ;  /* 0xfffffffc00f08947 */ /* 0x010fea000383ffff */
[----:B------:R-:W-:Y:S05]  /*e340*/  BRA `(.L_x_136) ;  /* 0xffffff3400787947 */ /* 0x000fea000383ffff */
.L_x_28:
[----:B-1----:R-:W-:-:S07]  /*e350*/  MOV R2, UR33 ;  /* 0x0000002100027c02 */ /* 0x002fce0008000f00 */
.L_x_137:
[----:B-1----:R1:W2:Y:S02]  /*e360*/  SYNCS.PHASECHK.TRANS64.TRYWAIT P0, [R2+URZ+0x80], R5 ;  /* 0x00008005020075a7 */ /* 0x0022a400080011ff */
[----:B--2---:R-:W-:Y:S05]  /*e370*/  @!P0 NANOSLEEP.SYNCS 0x989680 ;  /* 0x009896800000895d */ /* 0x004fea0003900000 */
[----:B------:R-:W2:Y:S02]  /*e380*/  @!P0 SYNCS.PHASECHK.TRANS64 P0, [R2+URZ+0x80], R5 ;  /* 0x00008005020085a7 */ /* 0x000ea400080010ff */
[----:B--2---:R-:W-:Y:S05]  /*e390*/  @!P0 BRA `(.L_x_137) ;  /* 0xfffffffc00f08947 */ /* 0x004fea000383ffff */
[----:B------:R-:W-:Y:S05]  /*e3a0*/  BRA `(.L_x_27) ;  /* 0xffffff3400e07947 */ /* 0x000fea000383ffff */
.L_x_35:
[----:B-1----:R-:W-:-:S07]  /*e3b0*/  MOV R2, UR17 ;  /* 0x0000001100027c02 */ /* 0x002fce0008000f00 */
.L_x_138:
[----:B-1----:R1:W2:Y:S02]  /*e3c0*/  SYNCS.PHASECHK.TRANS64.TRYWAIT P0, [R2+URZ+0x80], R5 ;  /* 0x00008005020075a7 */ /* 0x0022a400080011ff */
[----:B--2---:R-:W-:Y:S05]  /*e3d0*/  @!P0 NANOSLEEP.SYNCS 0x989680 ;  /* 0x009896800000895d */ /* 0x004fea0003900000 */
[----:B------:R-:W2:Y:S02]  /*e3e0*/  @!P0 SYNCS.PHASECHK.TRANS64 P0, [R2+URZ+0x80], R5 ;  /* 0x00008005020085a7 */ /* 0x000ea400080010ff */
[----:B--2---:R-:W-:Y:S05]  /*e3f0*/  @!P0 BRA `(.L_x_138) ;  /* 0xfffffffc00f08947 */ /* 0x004fea000383ffff */
[----:B------:R-:W-:Y:S05]  /*e400*/  BRA `(.L_x_34) ;  /* 0xffffff3800a07947 */ /* 0x000fea000383ffff */
.L_x_40:
[----:B-1----:R1:W2:Y:S02]  /*e410*/  SYNCS.PHASECHK.TRANS64.TRYWAIT P0, [R2+URZ+0x130], R3 ;  /* 0x00013003020075a7 */ /* 0x0022a400080011ff */
[----:B--2---:R-:W-:Y:S05]  /*e420*/  @!P0 NANOSLEEP.SYNCS 0x989680 ;  /* 0x009896800000895d */ /* 0x004fea0003900000 */
[----:B------:R-:W2:Y:S02]  /*e430*/  @!P0 SYNCS.PHASECHK.TRANS64 P0, [R2+URZ+0x130], R3 ;  /* 0x00013003020085a7 */ /* 0x000ea400080010ff */
[----:B--2---:R-:W-:Y:S05]  /*e440*/  @!P0 BRA `(.L_x_40) ;  /* 0xfffffffc00f08947 */ /* 0x004fea000383ffff */
[----:B------:R-:W-:Y:S05]  /*e450*/  BRA `(.L_x_139) ;  /* 0xffffff3c00447947 */ /* 0x000fea000383ffff */
.L_x_44:
[----:B---3--:R-:W-:-:S07]  /*e460*/  MOV R0, UR5 ;  /* 0x0000000500007c02 */ /* 0x008fce0008000f00 */
.L_x_140:
[----:B-1----:R1:W2:Y:S02]  /*e470*/  SYNCS.PHASECHK.TRANS64.TRYWAIT P0, [R0+URZ], R3 ;  /* 0x00000003000075a7 */ /* 0x0022a400080011ff */
[----:B--2---:R-:W-:Y:S05]  /*e480*/  @!P0 NANOSLEEP.SYNCS 0x989680 ;  /* 0x009896800000895d */ /* 0x004fea0003900000 */
[----:B------:R-:W2:Y:S02]  /*e490*/  @!P0 SYNCS.PHASECHK.TRANS64 P0, [R0+URZ], R3 ;  /* 0x00000003000085a7 */ /* 0x000ea400080010ff */
[----:B--2---:R-:W-:Y:S05]  /*e4a0*/  @!P0 BRA `(.L_x_140) ;  /* 0xfffffffc00f08947 */ /* 0x004fea000383ffff */
[----:B------:R-:W-:Y:S05]  /*e4b0*/  BRA `(.L_x_141) ;  /* 0xffffff4000b47947 */ /* 0x000fea000383ffff */
.L_x_45:
[----:B---3--:R-:W-:-:S07]  /*e4c0*/  MOV R0, UR5 ;  /* 0x0000000500007c02 */ /* 0x008fce0008000f00 */
.L_x_142:
[----:B-1----:R1:W2:Y:S02]  /*e4d0*/  SYNCS.PHASECHK.TRANS64.TRYWAIT P0, [R0+URZ], R3 ;  /* 0x00000003000075a7 */ /* 0x0022a400080011ff */
[----:B--2---:R-:W-:Y:S05]  /*e4e0*/  @!P0 NANOSLEEP.SYNCS 0x989680 ;  /* 0x009896800000895d */ /* 0x004fea0003900000 */
[----:B------:R-:W2:Y:S02]  /*e4f0*/  @!P0 SYNCS.PHASECHK.TRANS64 P0, [R0+URZ], R3 ;  /* 0x00000003000085a7 */ /* 0x000ea400080010ff */
[----:B--2---:R-:W-:Y:S05]  /*e500*/  @!P0 BRA `(.L_x_142) ;  /* 0xfffffffc00f08947 */ /* 0x004fea000383ffff */
[----:B------:R-:W-:Y:S05]  /*e510*/  BRA `(.L_x_143) ;  /* 0xffffff4000c07947 */ /* 0x000fea000383ffff */
.L_x_46:
[----:B---3--:R-:W-:-:S07]  /*e520*/  MOV R0, UR5 ;  /* 0x0000000500007c02 */ /* 0x008fce0008000f00 */
.L_x_144:
[----:B-1----:R1:W2:Y:S02]  /*e530*/  SYNCS.PHASECHK.TRANS64.TRYWAIT P0, [R0+URZ], R3 ;  /* 0x00000003000075a7 */ /* 0x0022a400080011ff */
[----:B--2---:R-:W-:Y:S05]  /*e540*/  @!P0 NANOSLEEP.SYNCS 0x989680 ;  /* 0x009896800000895d */ /* 0x004fea0003900000 */
[----:B------:R-:W2:Y:S02]  /*e550*/  @!P0 SYNCS.PHASECHK.TRANS64 P0, [R0+URZ], R3 ;  /* 0x00000003000085a7 */ /* 0x000ea400080010ff */
[----:B--2---:R-:W-:Y:S05]  /*e560*/  @!P0 BRA `(.L_x_144) ;  /* 0xfffffffc00f08947 */ /* 0x004fea000383ffff */
[----:B------:R-:W-:Y:S05]  /*e570*/  BRA `(.L_x_145) ;  /* 0xffffff4000cc7947 */ /* 0x000fea000383ffff */
.L_x_47:
[----:B---3--:R-:W-:-:S07]  /*e580*/  MOV R0, UR5 ;  /* 0x0000000500007c02 */ /* 0x008fce0008000f00 */
.L_x_146:
[----:B-1----:R1:W2:Y:S02]  /*e590*/  SYNCS.PHASECHK.TRANS64.TRYWAIT P0, [R0+URZ], R3 ;  /* 0x00000003000075a7 */ /* 0x0022a400080011ff */
[----:B--2---:R-:W-:Y:S05]  /*e5a0*/  @!P0 NANOSLEEP.SYNCS 0x989680 ;  /* 0x009896800000895d */ /* 0x004fea0003900000 */
[----:B------:R-:W2:Y:S02]  /*e5b0*/  @!P0 SYNCS.PHASECHK.TRANS64 P0, [R0+URZ], R3 ;  /* 0x00000003000085a7 */ /* 0x000ea400080010ff */
[----:B--2---:R-:W-:Y:S05]  /*e5c0*/  @!P0 BRA `(.L_x_146) ;  /* 0xfffffffc00f08947 */ /* 0x004fea000383ffff */
[----:B------:R-:W-:Y:S05]  /*e5d0*/  BRA `(.L_x_147) ;  /* 0xffffff4000d87947 */ /* 0x000fea000383ffff */
.L_x_48:
[----:B---3--:R-:W-:-:S07]  /*e5e0*/  MOV R0, UR5 ;  /* 0x0000000500007c02 */ /* 0x008fce0008000f00 */
.L_x_148:
[----:B-1----:R1:W2:Y:S02]  /*e5f0*/  SYNCS.PHASECHK.TRANS64.TRYWAIT P0, [R0+URZ], R3 ;  /* 0x00000003000075a7 */ /* 0x0022a400080011ff */
[----:B--2---:R-:W-:Y:S05]  /*e600*/  @!P0 NANOSLEEP.SYNCS 0x989680 ;  /* 0x009896800000895d */ /* 0x004fea0003900000 */
[----:B------:R-:W2:Y:S02]  /*e610*/  @!P0 SYNCS.PHASECHK.TRANS64 P0, [R0+URZ], R3 ;  /* 0x00000003000085a7 */ /* 0x000ea400080010ff */
[----:B--2---:R-:W-:Y:S05]  /*e620*/  @!P0 BRA `(.L_x_148) ;  /* 0xfffffffc00f08947 */ /* 0x004fea000383ffff */
[----:B------:R-:W-:Y:S05]  /*e630*/  BRA `(.L_x_149) ;  /* 0xffffff4000e47947 */ /* 0x000fea000383ffff */
.L_x_49:
[----:B---3--:R-:W-:-:S07]  /*e640*/  MOV R0, UR5 ;  /* 0x0000000500007c02 */ /* 0x008fce0008000f00 */
.L_x_150:
[----:B-1----:R1:W2:Y:S02]  /*e650*/  SYNCS.PHASECHK.TRANS64.TRYWAIT P0, [R0+URZ], R3 ;  /* 0x00000003000075a7 */ /* 0x0022a400080011ff */
[----:B--2---:R-:W-:Y:S05]  /*e660*/  @!P0 NANOSLEEP.SYNCS 0x989680 ;  /* 0x009896800000895d */ /* 0x004fea0003900000 */
[----:B------:R-:W2:Y:S02]  /*e670*/  @!P0 SYNCS.PHASECHK.TRANS64 P0, [R0+URZ], R3 ;  /* 0x00000003000085a7 */ /* 0x000ea400080010ff */
[----:B--2---:R-:W-:Y:S05]  /*e680*/  @!P0 BRA `(.L_x_150) ;  /* 0xfffffffc00f08947 */ /* 0x004fea000383ffff */
[----:B------:R-:W-:Y:S05]  /*e690*/  BRA `(.L_x_151) ;  /* 0xffffff4000f07947 */ /* 0x000fea000383ffff */
.L_x_50:
[----:B---3--:R-:W-:-:S07]  /*e6a0*/  MOV R0, UR5 ;  /* 0x0000000500007c02 */ /* 0x008fce0008000f00 */
.L_x_152:
[----:B-1----:R1:W2:Y:S02]  /*e6b0*/  SYNCS.PHASECHK.TRANS64.TRYWAIT P0, [R0+URZ], R3 ;  /* 0x00000003000075a7 */ /* 0x0022a400080011ff */
[----:B--2---:R-:W-:Y:S05]  /*e6c0*/  @!P0 NANOSLEEP.SYNCS 0x989680 ;  /* 0x009896800000895d */ /* 0x004fea0003900000 */
[----:B------:R-:W2:Y:S02]  /*e6d0*/  @!P0 SYNCS.PHASECHK.TRANS64 P0, [R0+URZ], R3 ;  /* 0x00000003000085a7 */ /* 0x000ea400080010ff */
[----:B--2---:R-:W-:Y:S05]  /*e6e0*/  @!P0 BRA `(.L_x_152) ;  /* 0xfffffffc00f08947 */ /* 0x004fea000383ffff */
[----:B------:R-:W-:Y:S05]  /*e6f0*/  BRA `(.L_x_153) ;  /* 0xffffff4000fc7947 */ /* 0x000fea000383ffff */
.L_x_51:
[----:B---3--:R-:W-:-:S07]  /*e700*/  MOV R0, UR5 ;  /* 0x0000000500007c02 */ /* 0x008fce0008000f00 */
.L_x_154:
[----:B-1----:R1:W2:Y:S02]  /*e710*/  SYNCS.PHASECHK.TRANS64.TRYWAIT P0, [R0+URZ], R3 ;  /* 0x00000003000075a7 */ /* 0x0022a400080011ff */
[----:B--2---:R-:W-:Y:S05]  /*e720*/  @!P0 NANOSLEEP.SYNCS 0x989680 ;  /* 0x009896800000895d */ /* 0x004fea0003900000 */
[----:B------:R-:W2:Y:S02]  /*e730*/  @!P0 SYNCS.PHASECHK.TRANS64 P0, [R0+URZ], R3 ;  /* 0x00000003000085a7 */ /* 0x000ea400080010ff */
[----:B--2---:R-:W-:Y:S05]  /*e740*/  @!P0 BRA `(.L_x_154) ;  /* 0xfffffffc00f08947 */ /* 0x004fea000383ffff */
[----:B------:R-:W-:Y:S05]  /*e750*/  BRA `(.L_x_155) ;  /* 0xffffff4400087947 */ /* 0x000fea000383ffff */
.L_x_52:
[----:B---3--:R-:W-:-:S07]  /*e760*/  MOV R0, UR5 ;  /* 0x0000000500007c02 */ /* 0x008fce0008000f00 */
.L_x_156:
[----:B-1----:R1:W2:Y:S02]  /*e770*/  SYNCS.PHASECHK.TRANS64.TRYWAIT P0, [R0+URZ], R3 ;  /* 0x00000003000075a7 */ /* 0x0022a400080011ff */
[----:B--2---:R-:W-:Y:S05]  /*e780*/  @!P0 NANOSLEEP.SYNCS 0x989680 ;  /* 0x009896800000895d */ /* 0x004fea0003900000 */
[----:B------:R-:W2:Y:S02]  /*e790*/  @!P0 SYNCS.PHASECHK.TRANS64 P0, [R0+URZ], R3 ;  /* 0x00000003000085a7 */ /* 0x000ea400080010ff */
[----:B--2---:R-:W-:Y:S05]  /*e7a0*/  @!P0 BRA `(.L_x_156) ;  /* 0xfffffffc00f08947 */ /* 0x004fea000383ffff */
[----:B------:R-:W-:Y:S05]  /*e7b0*/  BRA `(.L_x_157) ;  /* 0xffffff4400147947 */ /* 0x000fea000383ffff */
.L_x_53:
[----:B---3--:R-:W-:-:S07]  /*e7c0*/  MOV R0, UR5 ;  /* 0x0000000500007c02 */ /* 0x008fce0008000f00 */
.L_x_158:
[----:B-1----:R1:W2:Y:S02]  /*e7d0*/  SYNCS.PHASECHK.TRANS64.TRYWAIT P0, [R0+URZ], R3 ;  /* 0x00000003000075a7 */ /* 0x0022a400080011ff */
[----:B--2---:R-:W-:Y:S05]  /*e7e0*/  @!P0 NANOSLEEP.SYNCS 0x989680 ;  /* 0x009896800000895d */ /* 0x004fea0003900000 */
[----:B------:R-:W2:Y:S02]  /*e7f0*/  @!P0 SYNCS.PHASECHK.TRANS64 P0, [R0+URZ], R3 ;  /* 0x00000003000085a7 */ /* 0x000ea400080010ff */
[----:B--2---:R-:W-:Y:S05]  /*e800*/  @!P0 BRA `(.L_x_158) ;  /* 0xfffffffc00f08947 */ /* 0x004fea000383ffff */
[----:B------:R-:W-:Y:S05]  /*e810*/  BRA `(.L_x_159) ;  /* 0xffffff4400207947 */ /* 0x000fea000383ffff */
.L_x_54:
[----:B---3--:R-:W-:-:S07]  /*e820*/  MOV R0, UR5 ;  /* 0x0000000500007c02 */ /* 0x008fce0008000f00 */
.L_x_160:
[----:B-1----:R1:W2:Y:S02]  /*e830*/  SYNCS.PHASECHK.TRANS64.TRYWAIT P0, [R0+URZ], R3 ;  /* 0x00000003000075a7 */ /* 0x0022a400080011ff */
[----:B--2---:R-:W-:Y:S05]  /*e840*/  @!P0 NANOSLEEP.SYNCS 0x989680 ;  /* 0x009896800000895d */ /* 0x004fea0003900000 */
[----:B------:R-:W2:Y:S02]  /*e850*/  @!P0 SYNCS.PHASECHK.TRANS64 P0, [R0+URZ], R3 ;  /* 0x00000003000085a7 */ /* 0x000ea400080010ff */
[----:B--2---:R-:W-:Y:S05]  /*e860*/  @!P0 BRA `(.L_x_160) ;  /* 0xfffffffc00f08947 */ /* 0x004fea000383ffff */
[----:B------:R-:W-:Y:S05]  /*e870*/  BRA `(.L_x_161) ;  /* 0xffffff44002c7947 */ /* 0x000fea000383ffff */
.L_x_55:
[----:B---3--:R-:W-:-:S07]  /*e880*/  MOV R0, UR5 ;  /* 0x0000000500007c02 */ /* 0x008fce0008000f00 */
.L_x_162:
[----:B-1----:R1:W2:Y:S02]  /*e890*/  SYNCS.PHASECHK.TRANS64.TRYWAIT P0, [R0+URZ], R3 ;  /* 0x00000003000075a7 */ /* 0x0022a400080011ff */
[----:B--2---:R-:W-:Y:S05]  /*e8a0*/  @!P0 NANOSLEEP.SYNCS 0x989680 ;  /* 0x009896800000895d */ /* 0x004fea0003900000 */
[----:B------:R-:W2:Y:S02]  /*e8b0*/  @!P0 SYNCS.PHASECHK.TRANS64 P0, [R0+URZ], R3 ;  /* 0x00000003000085a7 */ /* 0x000ea400080010ff */
[----:B--2---:R-:W-:Y:S05]  /*e8c0*/  @!P0 BRA `(.L_x_162) ;  /* 0xfffffffc00f08947 */ /* 0x004fea000383ffff */
[----:B------:R-:W-:Y:S05]  /*e8d0*/  BRA `(.L_x_163) ;  /* 0xffffff4400387947 */ /* 0x000fea000383ffff */
.L_x_56:
[----:B---3--:R-:W-:-:S07]  /*e8e0*/  MOV R0, UR5 ;  /* 0x0000000500007c02 */ /* 0x008fce0008000f00 */
.L_x_164:
[----:B-1----:R1:W2:Y:S02]  /*e8f0*/  SYNCS.PHASECHK.TRANS64.TRYWAIT P0, [R0+URZ], R3 ;  /* 0x00000003000075a7 */ /* 0x0022a400080011ff */
[----:B--2---:R-:W-:Y:S05]  /*e900*/  @!P0 NANOSLEEP.SYNCS 0x989680 ;  /* 0x009896800000895d */ /* 0x004fea0003900000 */
[----:B------:R-:W2:Y:S02]  /*e910*/  @!P0 SYNCS.PHASECHK.TRANS64 P0, [R0+URZ], R3 ;  /* 0x00000003000085a7 */ /* 0x000ea400080010ff */
[----:B--2---:R-:W-:Y:S05]  /*e920*/  @!P0 BRA `(.L_x_164) ;  /* 0xfffffffc00f08947 */ /* 0x004fea000383ffff */
[----:B------:R-:W-:Y:S05]  /*e930*/  BRA `(.L_x_165) ;  /* 0xffffff4400447947 */ /* 0x000fea000383ffff */
.L_x_57:
[----:B---3--:R-:W-:-:S07]  /*e940*/  MOV R0, UR5 ;  /* 0x0000000500007c02 */ /* 0x008fce0008000f00 */
.L_x_166:
[----:B-1----:R1:W2:Y:S02]  /*e950*/  SYNCS.PHASECHK.TRANS64.TRYWAIT P0, [R0+URZ], R3 ;  /* 0x00000003000075a7 */ /* 0x0022a400080011ff */
[----:B--2---:R-:W-:Y:S05]  /*e960*/  @!P0 NANOSLEEP.SYNCS 0x989680 ;  /* 0x009896800000895d */ /* 0x004fea0003900000 */
[----:B------:R-:W2:Y:S02]  /*e970*/  @!P0 SYNCS.PHASECHK.TRANS64 P0, [R0+URZ], R3 ;  /* 0x00000003000085a7 */ /* 0x000ea400080010ff */
[----:B--2---:R-:W-:Y:S05]  /*e980*/  @!P0 BRA `(.L_x_166) ;  /* 0xfffffffc00f08947 */ /* 0x004fea000383ffff */
[----:B------:R-:W-:Y:S05]  /*e990*/  BRA `(.L_x_167) ;  /* 0xffffff4400507947 */ /* 0x000fea000383ffff */
.L_x_58:
[----:B---3--:R-:W-:-:S07]  /*e9a0*/  MOV R0, UR5 ;  /* 0x0000000500007c02 */ /* 0x008fce0008000f00 */
.L_x_168:
[----:B-1----:R1:W2:Y:S02]  /*e9b0*/  SYNCS.PHASECHK.TRANS64.TRYWAIT P0, [R0+URZ], R3 ;  /* 0x00000003000075a7 */ /* 0x0022a400080011ff */
[----:B--2---:R-:W-:Y:S05]  /*e9c0*/  @!P0 NANOSLEEP.SYNCS 0x989680 ;  /* 0x009896800000895d */ /* 0x004fea0003900000 */
[----:B------:R-:W2:Y:S02]  /*e9d0*/  @!P0 SYNCS.PHASECHK.TRANS64 P0, [R0+URZ], R3 ;  /* 0x00000003000085a7 */ /* 0x000ea400080010ff */
[----:B--2---:R-:W-:Y:S05]  /*e9e0*/  @!P0 BRA `(.L_x_168) ;  /* 0xfffffffc00f08947 */ /* 0x004fea000383ffff */
[----:B------:R-:W-:Y:S05]  /*e9f0*/  BRA `(.L_x_169) ;  /* 0xffffff44005c7947 */ /* 0x000fea000383ffff */
.L_x_61:
[----:B-1----:R1:W2:Y:S02]  /*ea00*/  SYNCS.PHASECHK.TRANS64.TRYWAIT P0, [R0+URZ+0x190], R5 ;  /* 0x00019005000075a7 */ /* 0x0022a400080011ff */
[----:B--2---:R-:W-:Y:S05]  /*ea10*/  @!P0 NANOSLEEP.SYNCS 0x989680 ;  /* 0x009896800000895d */ /* 0x004fea0003900000 */
[----:B------:R-:W2:Y:S02]  /*ea20*/  @!P0 SYNCS.PHASECHK.TRANS64 P0, [R0+URZ+0x190], R5 ;  /* 0x00019005000085a7 */ /* 0x000ea400080010ff */
[----:B--2---:R-:W-:Y:S05]  /*ea30*/  @!P0 BRA `(.L_x_61) ;  /* 0xfffffffc00f08947 */ /* 0x004fea000383ffff */
[----:B------:R-:W-:Y:S05]  /*ea40*/  BRA `(.L_x_170) ;  /* 0xffffff4400bc7947 */ /* 0x000fea000383ffff */
.L_x_62:
[----:B------:R-:W-:-:S07]  /*ea50*/  MOV R0, UR5 ;  /* 0x0000000500007c02 */ /* 0x000fce0008000f00 */
.L_x_171:
[----:B-1----:R1:W2:Y:S02]  /*ea60*/  SYNCS.PHASECHK.TRANS64.TRYWAIT P0, [R0+URZ+0x140], R7 ;  /* 0x00014007000075a7 */ /* 0x0022a400080011ff */
[----:B--2---:R-:W-:Y:S05]  /*ea70*/  @!P0 NANOSLEEP.SYNCS 0x989680 ;  /* 0x009896800000895d */ /* 0x004fea0003900000 */
[----:B------:R-:W2:Y:S02]  /*ea80*/  @!P0 SYNCS.PHASECHK.TRANS64 P0, [R0+URZ+0x140], R7 ;  /* 0x00014007000085a7 */ /* 0x000ea400080010ff */
[----:B--2---:R-:W-:Y:S05]  /*ea90*/  @!P0 BRA `(.L_x_171) ;  /* 0xfffffffc00f08947 */ /* 0x004fea000383ffff */
[----:B------:R-:W-:Y:S05]  /*eaa0*/  BRA `(.L_x_172) ;  /* 0xffffff4400cc7947 */ /* 0x000fea000383ffff */
.L_x_63:
[----:B-1----:R1:W2:Y:S02]  /*eab0*/  SYNCS.PHASECHK.TRANS64.TRYWAIT P1, [R0+URZ+0x130], R5 ;  /* 0x00013005000075a7 */ /* 0x0022a400080211ff */
[----:B--2---:R-:W-:Y:S05]  /*eac0*/  @!P1 NANOSLEEP.SYNCS 0x989680 ;  /* 0x009896800000995d */ /* 0x004fea0003900000 */
[----:B------:R-:W2:Y:S02]  /*ead0*/  @!P1 SYNCS.PHASECHK.TRANS64 P1, [R0+URZ+0x130], R5 ;  /* 0x00013005000095a7 */ /* 0x000ea400080210ff */
[----:B--2---:R-:W-:Y:S05]  /*eae0*/  @!P1 BRA `(.L_x_63) ;  /* 0xfffffffc00f09947 */ /* 0x004fea000383ffff */
[----:B------:R-:W-:Y:S05]  /*eaf0*/  BRA `(.L_x_173) ;  /* 0xffffff4400fc7947 */ /* 0x000fea000383ffff */
.L_x_66:
[----:B------:R-:W-:-:S07]  /*eb00*/  MOV R0, UR5 ;  /* 0x0000000500007c02 */ /* 0x000fce0008000f00 */
.L_x_174:
[----:B-1----:R1:W2:Y:S02]  /*eb10*/  SYNCS.PHASECHK.TRANS64.TRYWAIT P0, [R0+URZ+0x140], R3 ;  /* 0x00014003000075a7 */ /* 0x0022a400080011ff */
[----:B--2---:R-:W-:Y:S05]  /*eb20*/  @!P0 NANOSLEEP.SYNCS 0x989680 ;  /* 0x009896800000895d */ /* 0x004fea0003900000 */
[----:B------:R-:W2:Y:S02]  /*eb30*/  @!P0 SYNCS.PHASECHK.TRANS64 P0, [R0+URZ+0x140], R3 ;  /* 0x00014003000085a7 */ /* 0x000ea400080010ff */
[----:B--2---:R-:W-:Y:S05]  /*eb40*/  @!P0 BRA `(.L_x_174) ;  /* 0xfffffffc00f08947 */ /* 0x004fea000383ffff */
[----:B------:R-:W-:Y:S05]  /*eb50*/  BRA `(.L_x_65) ;  /* 0xffffff4800507947 */ /* 0x000fea000383ffff */
.L_x_75:
[----:B-1----:R-:W-:-:S04]  /*eb60*/  MOV R4, UR6 ;  /* 0x0000000600047c02 */ /* 0x002fc80008000f00 */
[----:B------:R1:W2:Y:S03]  /*eb70*/  SYNCS.PHASECHK.TRANS64.TRYWAIT P0, [R4+URZ+0x8], R5 ;  /* 0x00000805040075a7 */ /* 0x0002a600080011ff */
[----:B--2---:R-:W-:Y:S05]  /*eb80*/  @!P0 NANOSLEEP.SYNCS 0x989680 ;  /* 0x009896800000895d */ /* 0x004fea0003900000 */
[----:B------:R-:W2:Y:S02]  /*eb90*/  @!P0 SYNCS.PHASECHK.TRANS64 P0, [R4+URZ+0x8], R5 ;  /* 0x00000805040085a7 */ /* 0x000ea400080010ff */
[----:B--2---:R-:W-:Y:S05]  /*eba0*/  @!P0 BRA `(.L_x_75) ;  /* 0xfffffffc00ec8947 */ /* 0x004fea000383ffff */
[----:B------:R-:W-:Y:S05]  /*ebb0*/  BRA `(.L_x_74) ;  /* 0xffffff4c00047947 */ /* 0x000fea000383ffff */
.L_x_77:
[----:B------:R-:W-:Y:S01]  /*ebc0*/  BSSY B0, `(.L_x_175) ;  /* 0x0000006000007945 */ /* 0x000fe20003800000 */
[----:B------:R-:W-:-:S07]  /*ebd0*/  MOV R15, 0xffffffff ;  /* 0xffffffff000f7802 */ /* 0x000fce0000000f00 */
[----:B-1---5:R-:W-:Y:S05]  /*ebe0*/  WARPSYNC.COLLECTIVE R15, `(.L_x_176) ;  /* 0x000000000f0c7348 */ /* 0x022fea0003c00000 */
[----:B------:R-:W-:Y:S02]  /*ebf0*/  ELECT P6, UR79, PT ;  /* 0x00000000004f782f */ /* 0x000fe400038c0000 */
[----:B------:R-:W-:Y:S01]  /*ec00*/  MOV R14, UR79 ;  /* 0x0000004f000e7c02 */ /* 0x000fe20008000f00 */
[----:B-1---5:R-:W-:Y:S10]  /*ec10*/  ENDCOLLECTIVE ;  /* 0x000000000000791b */ /* 0x022ff40003800000 */
.L_x_176:
[----:B------:R-:W-:Y:S05]  /*ec20*/  BSYNC B0 ;  /* 0x0000000000007941 */ /* 0x000fea0003800000 */
.L_x_175:
[----:B------:R-:W-:Y:S05]  /*ec30*/  BRA `(.L_x_177) ;  /* 0xffffff4c00347947 */ /* 0x000fea000383ffff */
.L_x_79:
[----:B-1----:R-:W-:-:S04]  /*ec40*/  MOV R2, UR6 ;  /* 0x0000000600027c02 */ /* 0x002fc80008000f00 */
[----:B------:R1:W2:Y:S03]  /*ec50*/  SYNCS.PHASECHK.TRANS64.TRYWAIT P0, [R2+URZ+0x8], R3 ;  /* 0x00000803020075a7 */ /* 0x0002a600080011ff */
[----:B--2---:R-:W-:Y:S05]  /*ec60*/  @!P0 NANOSLEEP.SYNCS 0x989680 ;  /* 0x009896800000895d */ /* 0x004fea0003900000 */
[----:B------:R-:W2:Y:S02]  /*ec70*/  @!P0 SYNCS.PHASECHK.TRANS64 P0, [R2+URZ+0x8], R3 ;  /* 0x00000803020085a7 */ /* 0x000ea400080010ff */
[----:B--2---:R-:W-:Y:S05]  /*ec80*/  @!P0 BRA `(.L_x_79) ;  /* 0xfffffffc00ec8947 */ /* 0x004fea000383ffff */
[----:B------:R-:W-:Y:S05]  /*ec90*/  BRA `(.L_x_78) ;  /* 0xffffff4c00387947 */ /* 0x000fea000383ffff */
.L_x_80:
[----:B-1----:R1:W2:Y:S02]  /*eca0*/  SYNCS.PHASECHK.TRANS64.TRYWAIT P0, [R0+URZ+0x130], R5 ;  /* 0x00013005000075a7 */ /* 0x0022a400080011ff */
[----:B--2---:R-:W-:Y:S05]  /*ecb0*/  @!P0 NANOSLEEP.SYNCS 0x989680 ;  /* 0x009896800000895d */ /* 0x004fea0003900000 */
[----:B------:R-:W2:Y:S02]  /*ecc0*/  @!P0 SYNCS.PHASECHK.TRANS64 P0, [R0+URZ+0x130], R5 ;  /* 0x00013005000085a7 */ /* 0x000ea400080010ff */
[----:B--2---:R-:W-:Y:S05]  /*ecd0*/  @!P0 BRA `(.L_x_80) ;  /* 0xfffffffc00f08947 */ /* 0x004fea000383ffff */
[----:B------:R-:W-:Y:S05]  /*ece0*/  BRA `(.L_x_178) ;  /* 0xffffff5000147947 */ /* 0x000fea000383ffff */
.L_x_82:
[----:B------:R-:W-:-:S07]  /*ecf0*/  MOV R0, UR10 ;  /* 0x0000000a00007c02 */ /* 0x000fce0008000f00 */
.L_x_179:
[----:B-1----:R1:W2:Y:S02]  /*ed00*/  SYNCS.PHASECHK.TRANS64.TRYWAIT P0, [R0+URZ+0x170], R5 ;  /* 0x00017005000075a7 */ /* 0x0022a400080011ff */
[----:B--2---:R-:W-:Y:S05]  /*ed10*/  @!P0 NANOSLEEP.SYNCS 0x989680 ;  /* 0x009896800000895d */ /* 0x004fea0003900000 */
[----:B------:R-:W2:Y:S02]  /*ed20*/  @!P0 SYNCS.PHASECHK.TRANS64 P0, [R0+URZ+0x170], R5 ;  /* 0x00017005000085a7 */ /* 0x000ea400080010ff */
[----:B--2---:R-:W-:Y:S05]  /*ed30*/  @!P0 BRA `(.L_x_179) ;  /* 0xfffffffc00f08947 */ /* 0x004fea000383ffff */
[----:B------:R-:W-:Y:S05]  /*ed40*/  BRA `(.L_x_180) ;  /* 0xffffff5000607947 */ /* 0x000fea000383ffff */
.L_x_85:
[----:B------:R-:W-:Y:S07]  /*ed50*/  MOV R0, UR9 ;  /* 0x0000000900007c02 */ /* 0x000fee0008000f00 */
.L_x_181:
[----:B-1----:R1:W2:Y:S02]  /*ed60*/  SYNCS.PHASECHK.TRANS64.TRYWAIT P0, [R0+URZ], R5 ;  /* 0x00000005000075a7 */ /* 0x0022a400080011ff */
[----:B--2---:R-:W-:Y:S05]  /*ed70*/  @!P0 NANOSLEEP.SYNCS 0x989680 ;  /* 0x009896800000895d */ /* 0x004fea0003900000 */
[----:B------:R-:W2:Y:S02]  /*ed80*/  @!P0 SYNCS.PHASECHK.TRANS64 P0, [R0+URZ], R5 ;  /* 0x00000005000085a7 */ /* 0x000ea400080010ff */
[----:B--2---:R-:W-:Y:S05]  /*ed90*/  @!P0 BRA `(.L_x_181) ;  /* 0xfffffffc00f08947 */ /* 0x004fea000383ffff */
[----:B------:R-:W-:Y:S05]  /*eda0*/  BRA `(.L_x_84) ;  /* 0xffffff5000747947 */ /* 0x000fea000383ffff */
.L_x_89:
[----:B-1----:R-:W-:-:S07]  /*edb0*/  MOV R0, UR7 ;  /* 0x0000000700007c02 */ /* 0x002fce0008000f00 */
.L_x_182:
[----:B-1----:R1:W2:Y:S02]  /*edc0*/  SYNCS.PHASECHK.TRANS64.TRYWAIT P0, [R0+URZ], R3 ;  /* 0x00000003000075a7 */ /* 0x0022a400080011ff */
[----:B--2---:R-:W-:Y:S05]  /*edd0*/  @!P0 NANOSLEEP.SYNCS 0x989680 ;  /* 0x009896800000895d */ /* 0x004fea0003900000 */
[----:B------:R-:W2:Y:S02]  /*ede0*/  @!P0 SYNCS.PHASECHK.TRANS64 P0, [R0+URZ], R3 ;  /* 0x00000003000085a7 */ /* 0x000ea400080010ff */
[----:B--2---:R-:W-:Y:S05]  /*edf0*/  @!P0 BRA `(.L_x_182) ;  /* 0xfffffffc00f08947 */ /* 0x004fea000383ffff */
[----:B------:R-:W-:Y:S05]  /*ee00*/  BRA `(.L_x_183) ;  /* 0xffffff5400407947 */ /* 0x000fea000383ffff */
.L_x_90:
[----:B------:R-:W-:-:S07]  /*ee10*/  MOV R0, UR7 ;  /* 0x0000000700007c02 */ /* 0x000fce0008000f00 */
.L_x_184:
[----:B-1----:R1:W2:Y:S02]  /*ee20*/  SYNCS.PHASECHK.TRANS64.TRYWAIT P0, [R0+URZ], R3 ;  /* 0x00000003000075a7 */ /* 0x0022a400080011ff */
[----:B--2---:R-:W-:Y:S05]  /*ee30*/  @!P0 NANOSLEEP.SYNCS 0x989680 ;  /* 0x009896800000895d */ /* 0x004fea0003900000 */
[----:B------:R-:W2:Y:S02]  /*ee40*/  @!P0 SYNCS.PHASECHK.TRANS64 P0, [R0+URZ], R3 ;  /* 0x00000003000085a7 */ /* 0x000ea400080010ff */
[----:B--2---:R-:W-:Y:S05]  /*ee50*/  @!P0 BRA `(.L_x_184) ;  /* 0xfffffffc00f08947 */ /* 0x004fea000383ffff */
[----:B------:R-:W-:Y:S05]  /*ee60*/  BRA `(.L_x_185) ;  /* 0xffffff54004c7947 */ /* 0x000fea000383ffff */
.L_x_91:
[----:B------:R-:W-:-:S07]  /*ee70*/  MOV R0, UR7 ;  /* 0x0000000700007c02 */ /* 0x000fce0008000f00 */
.L_x_186:
[----:B-1----:R1:W2:Y:S02]  /*ee80*/  SYNCS.PHASECHK.TRANS64.TRYWAIT P0, [R0+URZ], R3 ;  /* 0x00000003000075a7 */ /* 0x0022a400080011ff */
[----:B--2---:R-:W-:Y:S05]  /*ee90*/  @!P0 NANOSLEEP.SYNCS 0x989680 ;  /* 0x009896800000895d */ /* 0x004fea0003900000 */
[----:B------:R-:W2:Y:S02]  /*eea0*/  @!P0 SYNCS.PHASECHK.TRANS64 P0, [R0+URZ], R3 ;  /* 0x00000003000085a7 */ /* 0x000ea400080010ff */
[----:B--2---:R-:W-:Y:S05]  /*eeb0*/  @!P0 BRA `(.L_x_186) ;  /* 0xfffffffc00f08947 */ /* 0x004fea000383ffff */
[----:B------:R-:W-:Y:S05]  /*eec0*/  BRA `(.L_x_187) ;  /* 0xffffff5400587947 */ /* 0x000fea000383ffff */
.L_x_94:
[----:B------:R-:W-:-:S07]  /*eed0*/  MOV R0, UR8 ;  /* 0x0000000800007c02 */ /* 0x000fce0008000f00 */
.L_x_188:
[----:B-1----:R1:W2:Y:S02]  /*eee0*/  SYNCS.PHASECHK.TRANS64.TRYWAIT P1, [R0+URZ+0x1b0], R3 ;  /* 0x0001b003000075a7 */ /* 0x0022a400080211ff */
[----:B--2---:R-:W-:Y:S05]  /*eef0*/  @!P1 NANOSLEEP.SYNCS 0x989680 ;  /* 0x009896800000995d */ /* 0x004fea0003900000 */
[----:B------:R-:W2:Y:S02]  /*ef00*/  @!P1 SYNCS.PHASECHK.TRANS64 P1, [R0+URZ+0x1b0], R3 ;  /* 0x0001b003000095a7 */ /* 0x000ea400080210ff */
[----:B--2---:R-:W-:Y:S05]  /*ef10*/  @!P1 BRA `(.L_x_188) ;  /* 0xfffffffc00f09947 */ /* 0x004fea000383ffff */
[----:B------:R-:W-:Y:S05]  /*ef20*/  BRA `(.L_x_189) ;  /* 0xffffff5400a47947 */ /* 0x000fea000383ffff */
.L_x_99:
[----:B--2---:R2:W4:Y:S02]  /*ef30*/  SYNCS.PHASECHK.TRANS64.TRYWAIT P0, [R0+URZ+0x130], R3 ;  /* 0x00013003000075a7 */ /* 0x00452400080011ff */
[----:B----4-:R-:W-:Y:S05]  /*ef40*/  @!P0 NANOSLEEP.SYNCS 0x989680 ;  /* 0x009896800000895d */ /* 0x010fea0003900000 */
[----:B------:R-:W4:Y:S02]  /*ef50*/  @!P0 SYNCS.PHASECHK.TRANS64 P0, [R0+URZ+0x130], R3 ;  /* 0x00013003000085a7 */ /* 0x000f2400080010ff */
[----:B----4-:R-:W-:Y:S05]  /*ef60*/  @!P0 BRA `(.L_x_99) ;  /* 0xfffffffc00f08947 */ /* 0x010fea000383ffff */
[----:B------:R-:W-:Y:S05]  /*ef70*/  BRA `(.L_x_190) ;  /* 0xffffff5800b07947 */ /* 0x000fea000383ffff */
.L_x_102:
[----:B------:R-:W-:Y:S07]  /*ef80*/  MOV R0, UR6 ;  /* 0x0000000600007c02 */ /* 0x000fee0008000f00 */
.L_x_191:
[----:B--2---:R2:W4:Y:S02]  /*ef90*/  SYNCS.PHASECHK.TRANS64.TRYWAIT P0, [R0+URZ+0x128], R3 ;  /* 0x00012803000075a7 */ /* 0x00452400080011ff */
[----:B----4-:R-:W-:Y:S05]  /*efa0*/  @!P0 NANOSLEEP.SYNCS 0x989680 ;  /* 0x009896800000895d */ /* 0x010fea0003900000 */
[----:B------:R-:W4:Y:S02]  /*efb0*/  @!P0 SYNCS.PHASECHK.TRANS64 P0, [R0+URZ+0x128], R3 ;  /* 0x00012803000085a7 */ /* 0x000f2400080010ff */
[----:B----4-:R-:W-:Y:S05]  /*efc0*/  @!P0 BRA `(.L_x_191) ;  /* 0xfffffffc00f08947 */ /* 0x010fea000383ffff */
[----:B------:R-:W-:Y:S05]  /*efd0*/  BRA `(.L_x_101) ;  /* 0xffffff5c00907947 */ /* 0x000fea000383ffff */
.L_x_105:
[----:B--2---:R-:W-:Y:S07]  /*efe0*/  MOV R3, UR6 ;  /* 0x0000000600037c02 */ /* 0x004fee0008000f00 */
.L_x_192:
[----:B-1----:R1:W2:Y:S02]  /*eff0*/  SYNCS.PHASECHK.TRANS64.TRYWAIT P0, [R3+URZ+0x110], R12 ;  /* 0x0001100c030075a7 */ /* 0x0022a400080011ff */
[----:B--2---:R-:W-:Y:S05]  /*f000*/  @!P0 NANOSLEEP.SYNCS 0x989680 ;  /* 0x009896800000895d */ /* 0x004fea0003900000 */
[----:B------:R-:W2:Y:S02]  /*f010*/  @!P0 SYNCS.PHASECHK.TRANS64 P0, [R3+URZ+0x110], R12 ;  /* 0x0001100c030085a7 */ /* 0x000ea400080010ff */
[----:B--2---:R-:W-:Y:S05]  /*f020*/  @!P0 BRA `(.L_x_192) ;  /* 0xfffffffc00f08947 */ /* 0x004fea000383ffff */
[----:B------:R-:W-:Y:S05]  /*f030*/  BRA `(.L_x_193) ;  /* 0xffffff6000087947 */ /* 0x000fea000383ffff */
.L_x_106:
[----:B------:R-:W-:Y:S07]  /*f040*/  MOV R3, UR6 ;  /* 0x0000000600037c02 */ /* 0x000fee0008000f00 */
.L_x_194:
[----:B-1----:R1:W2:Y:S02]  /*f050*/  SYNCS.PHASECHK.TRANS64.TRYWAIT P0, [R3+URZ+0x118], R12 ;  /* 0x0001180c030075a7 */ /* 0x0022a400080011ff */
[----:B--2---:R-:W-:Y:S05]  /*f060*/  @!P0 NANOSLEEP.SYNCS 0x989680 ;  /* 0x009896800000895d */ /* 0x004fea0003900000 */
[----:B------:R-:W2:Y:S02]  /*f070*/  @!P0 SYNCS.PHASECHK.TRANS64 P0, [R3+URZ+0x118], R12 ;  /* 0x0001180c030085a7 */ /* 0x000ea400080010ff */
[----:B--2---:R-:W-:Y:S05]  /*f080*/  @!P0 BRA `(.L_x_194) ;  /* 0xfffffffc00f08947 */ /* 0x004fea000383ffff */
[----:B------:R-:W-:Y:S05]  /*f090*/  BRA `(.L_x_195) ;  /* 0xffffff6000887947 */ /* 0x000fea000383ffff */
.L_x_108:
[----:B------:R-:W-:-:S07]  /*f0a0*/  MOV R0, UR6 ;  /* 0x0000000600007c02 */ /* 0x000fce0008000f00 */
.L_x_196:
[----:B-1----:R1:W4:Y:S02]  /*f0b0*/  SYNCS.PHASECHK.TRANS64.TRYWAIT P0, [R0+URZ+0x110], R3 ;  /* 0x00011003000075a7 */ /* 0x00232400080011ff */
[----:B----4-:R-:W-:Y:S05]  /*f0c0*/  @!P0 NANOSLEEP.SYNCS 0x989680 ;  /* 0x009896800000895d */ /* 0x010fea0003900000 */
[----:B------:R-:W4:Y:S02]  /*f0d0*/  @!P0 SYNCS.PHASECHK.TRANS64 P0, [R0+URZ+0x110], R3 ;  /* 0x00011003000085a7 */ /* 0x000f2400080010ff */
[----:B----4-:R-:W-:Y:S05]  /*f0e0*/  @!P0 BRA `(.L_x_196) ;  /* 0xfffffffc00f08947 */ /* 0x010fea000383ffff */
[----:B------:R-:W-:Y:S05]  /*f0f0*/  BRA `(.L_x_197) ;  /* 0xffffff6000f87947 */ /* 0x000fea000383ffff */
.L_x_110:
[----:B-1----:R1:W2:Y:S02]  /*f100*/  SYNCS.PHASECHK.TRANS64.TRYWAIT P0, [R0+URZ+0x130], R3 ;  /* 0x00013003000075a7 */ /* 0x0022a400080011ff */
[----:B--2---:R-:W-:Y:S05]  /*f110*/  @!P0 NANOSLEEP.SYNCS 0x989680 ;  /* 0x009896800000895d */ /* 0x004fea0003900000 */
[----:B------:R-:W2:Y:S02]  /*f120*/  @!P0 SYNCS.PHASECHK.TRANS64 P0, [R0+URZ+0x130], R3 ;  /* 0x00013003000085a7 */ /* 0x000ea400080010ff */
[----:B--2---:R-:W-:Y:S05]  /*f130*/  @!P0 BRA `(.L_x_110) ;  /* 0xfffffffc00f08947 */ /* 0x004fea000383ffff */
[----:B------:R-:W-:Y:S05]  /*f140*/  BRA `(.L_x_198) ;  /* 0xffffff6400947947 */ /* 0x000fea000383ffff */
.L_x_124:
[----:B-1----:R1:W2:Y:S02]  /*f150*/  SYNCS.PHASECHK.TRANS64.TRYWAIT P0, [R3+URZ+0x100], R0 ;  /* 0x00010000030075a7 */ /* 0x0022a400080011ff */
[----:B--2---:R-:W-:Y:S05]  /*f160*/  @!P0 NANOSLEEP.SYNCS 0x989680 ;  /* 0x009896800000895d */ /* 0x004fea0003900000 */
[----:B------:R-:W2:Y:S02]  /*f170*/  @!P0 SYNCS.PHASECHK.TRANS64 P0, [R3+URZ+0x100], R0 ;  /* 0x00010000030085a7 */ /* 0x000ea400080010ff */
[----:B--2---:R-:W-:Y:S05]  /*f180*/  @!P0 BRA `(.L_x_124) ;  /* 0xfffffffc00f08947 */ /* 0x004fea000383ffff */
[----:B------:R-:W-:Y:S05]  /*f190*/  BRA `(.L_x_123) ;  /* 0xffffff7400047947 */ /* 0x000fea000383ffff */
.L_x_127:
[----:B-1----:R1:W2:Y:S02]  /*f1a0*/  SYNCS.PHASECHK.TRANS64.TRYWAIT P0, [R143+URZ+0x150], R0 ;  /* 0x000150008f0075a7 */ /* 0x0022a400080011ff */
[----:B--2---:R-:W-:Y:S05]  /*f1b0*/  @!P0 NANOSLEEP.SYNCS 0x989680 ;  /* 0x009896800000895d */ /* 0x004fea0003900000 */
[----:B------:R-:W2:Y:S02]  /*f1c0*/  @!P0 SYNCS.PHASECHK.TRANS64 P0, [R143+URZ+0x150], R0 ;  /* 0x000150008f0085a7 */ /* 0x000ea400080010ff */
[----:B--2---:R-:W-:Y:S05]  /*f1d0*/  @!P0 BRA `(.L_x_127) ;  /* 0xfffffffc00f08947 */ /* 0x004fea000383ffff */
[----:B------:R-:W-:Y:S05]  /*f1e0*/  BRA `(.L_x_126) ;  /* 0xffffff74008c7947 */ /* 0x000fea000383ffff */
        .weak           $__internal_0_$__cuda_sm10x_tcgen05_guardrail_trap_col_being_dealloced_not_returned_by_alloc
        .type           $__internal_0_$__cuda_sm10x_tcgen05_guardrail_trap_col_being_dealloced_not_returned_by_alloc,@function
        .size           $__internal_0_$__cuda_sm10x_tcgen05_guardrail_trap_col_being_dealloced_not_returned_by_alloc,($__internal_1_$__cuda_sm10x_tcgen05_guardrail_trap_phase_invalid_during_alloc - $__internal_0_$__cuda_sm10x_tcgen05_guardrail_trap_col_being_dealloced_not_returned_by_alloc)
$__internal_0_$__cuda_sm10x_tcgen05_guardrail_trap_col_being_dealloced_not_returned_by_alloc:
[----:B------:R-:W-:Y:S05]  /*f1f0*/  BPT.TRAP 0x1 ;  /* 0x000000040000795c */ /* 0x000fea0000300000 */
[----:B------:R-:W-:-:S04]  /*f200*/  HFMA2 R3, -RZ, RZ, 0, 0 ;  /* 0x00000000ff037431 */ /* 0x000fc800000001ff */
[----:B------:R-:W-:Y:S05]  /*f210*/  RET.REL.NODEC R2 `(_ZN7cutlass13device_kernelINS_4gemm6kernel13GemmUniversalIN4cute5tupleIJiiiiEEENS1_10collective13CollectiveMmaINS1_35MainloopSm100TmaUmmaWarpSpecializedILi16ELi2ELi4ENS5_IJNS4_1CILi2EEENSA_ILi1EEESC_EEEEENS5_IJNSA_ILi256EEENSA_ILi128EEENSA_ILi64EEEEEENS_12float_e4m3_tENS5_IJlSC_lEEESJ_SK_NS4_8TiledMMAINS4_8MMA_AtomIJNS4_10MMA_TraitsINS4_25SM100_MMA_F8F6F4_2x1SM_SSEJSJ_SJ_fSF_SG_NS4_17integral_constantINS4_4UMMA5MajorELSR_0EEESS_NSP_INSQ_7ScaleInELST_0EEESU_EEEEEENS4_6LayoutINS5_IJSC_SC_SC_EEENS5_IJNSA_ILi0EEESZ_SZ_EEEEENS5_IJNS4_10UnderscoreES12_S12_EEEEENS4_18SM100_TMA_2SM_LOADENS4_14ComposedLayoutINS4_7SwizzleILi2ELi4ELi3EEENS4_18smem_ptr_flag_bitsILi8EEENSX_INS5_IJNSA_ILi8EEESH_EEENS5_IJSH_SC_EEEEEEEvNS4_8identityES15_S1F_vS1G_EENS_8epilogue10collective18CollectiveEpilogueINS1I_23Sm100TmaWarpSpecializedILi2ELi2ELi64ELb0ELb0EEEJNS5_IJSG_SG_SH_EEENS5_IJNSX_ISG_SC_EENSX_ISH_SC_EEEEESJ_SK_SJ_SK_NS1I_6fusion15FusionCallbacksIS1M_NS1R_13LinCombEltActINS1I_6thread4GELUESJ_fSJ_fLNS_15FloatRoundStyleE2EEES1N_S1Q_JEEENS4_5SM1004TMEM4LOAD26SM100_TMEM_LOAD_32dp32b64xENS4_13SM90_TMA_LOADES1F_NS4_39AutoVectorizingCopyWithAssumedAlignmentILi128EEENS4_14SM90_TMA_STOREES1F_S25_S25_EEEvvEEEEvNT_6ParamsE) ;  /* 0xffffff0c02787950 */ /* 0x000fea0003c3ffff */
        .weak           $__internal_1_$__cuda_sm10x_tcgen05_guardrail_trap_phase_invalid_during_alloc
        .type           $__internal_1_$__cuda_sm10x_tcgen05_guardrail_trap_phase_invalid_during_alloc,@function
        .size           $__internal_1_$__cuda_sm10x_tcgen05_guardrail_trap_phase_invalid_during_alloc,($__internal_2_$__cuda_sm10x_tcgen05_guardrail_trap_unallocated_columns_being_dealloced - $__internal_1_$__cuda_sm10x_tcgen05_guardrail_trap_phase_invalid_during_alloc)
$__internal_1_$__cuda_sm10x_tcgen05_guardrail_trap_phase_invalid_during_alloc:
[----:B------:R-:W-:Y:S05]  /*f220*/  BPT.TRAP 0x1 ;  /* 0x000000040000795c */ /* 0x000fea0000300000 */
[----:B------:R-:W-:-:S04]  /*f230*/  MOV R3, 0x0 ;  /* 0x0000000000037802 */ /* 0x000fc80000000f00 */
[----:B------:R-:W-:Y:S05]  /*f240*/  RET.REL.NODEC R2 `(_ZN7cutlass13device_kernelINS_4gemm6kernel13GemmUniversalIN4cute5tupleIJiiiiEEENS1_10collective13CollectiveMmaINS1_35MainloopSm100TmaUmmaWarpSpecializedILi16ELi2ELi4ENS5_IJNS4_1CILi2EEENSA_ILi1EEESC_EEEEENS5_IJNSA_ILi256EEENSA_ILi128EEENSA_ILi64EEEEEENS_12float_e4m3_tENS5_IJlSC_lEEESJ_SK_NS4_8TiledMMAINS4_8MMA_AtomIJNS4_10MMA_TraitsINS4_25SM100_MMA_F8F6F4_2x1SM_SSEJSJ_SJ_fSF_SG_NS4_17integral_constantINS4_4UMMA5MajorELSR_0EEESS_NSP_INSQ_7ScaleInELST_0EEESU_EEEEEENS4_6LayoutINS5_IJSC_SC_SC_EEENS5_IJNSA_ILi0EEESZ_SZ_EEEEENS5_IJNS4_10UnderscoreES12_S12_EEEEENS4_18SM100_TMA_2SM_LOADENS4_14ComposedLayoutINS4_7SwizzleILi2ELi4ELi3EEENS4_18smem_ptr_flag_bitsILi8EEENSX_INS5_IJNSA_ILi8EEESH_EEENS5_IJSH_SC_EEEEEEEvNS4_8identityES15_S1F_vS1G_EENS_8epilogue10collective18CollectiveEpilogueINS1I_23Sm100TmaWarpSpecializedILi2ELi2ELi64ELb0ELb0EEEJNS5_IJSG_SG_SH_EEENS5_IJNSX_ISG_SC_EENSX_ISH_SC_EEEEESJ_SK_SJ_SK_NS1I_6fusion15FusionCallbacksIS1M_NS1R_13LinCombEltActINS1I_6thread4GELUESJ_fSJ_fLNS_15FloatRoundStyleE2EEES1N_S1Q_JEEENS4_5SM1004TMEM4LOAD26SM100_TMEM_LOAD_32dp32b64xENS4_13SM90_TMA_LOADES1F_NS4_39AutoVectorizingCopyWithAssumedAlignmentILi128EEENS4_14SM90_TMA_STOREES1F_S25_S25_EEEvvEEEEvNT_6ParamsE) ;  /* 0xffffff0c026c7950 */ /* 0x000fea0003c3ffff */
        .weak           $__internal_2_$__cuda_sm10x_tcgen05_guardrail_trap_unallocated_columns_being_dealloced
        .type           $__internal_2_$__cuda_sm10x_tcgen05_guardrail_trap_unallocated_columns_being_dealloced,@function
        .size           $__internal_2_$__cuda_sm10x_tcgen05_guardrail_trap_unallocated_columns_being_dealloced,(.L_x_200 - $__internal_2_$__cuda_sm10x_tcgen05_guardrail_trap_unallocated_columns_being_dealloced)
$__internal_2_$__cuda_sm10x_tcgen05_guardrail_trap_unallocated_columns_being_dealloced:
[----:B------:R-:W-:Y:S05]  /*f250*/  BPT.TRAP 0x1 ;  /* 0x000000040000795c */ /* 0x000fea0000300000 */
[----:B------:R-:W-:-:S04]  /*f260*/  HFMA2 R3, -RZ, RZ, 0, 0 ;  /* 0x00000000ff037431 */ /* 0x000fc800000001ff */
[----:B------:R-:W-:Y:S05]  /*f270*/  RET.REL.NODEC R2 `(_ZN7cutlass13device_kernelINS_4gemm6kernel13GemmUniversalIN4cute5tupleIJiiiiEEENS1_10collective13CollectiveMmaINS1_35MainloopSm100TmaUmmaWarpSpecializedILi16ELi2ELi4ENS5_IJNS4_1CILi2EEENSA_ILi1EEESC_EEEEENS5_IJNSA_ILi256EEENSA_ILi128EEENSA_ILi64EEEEEENS_12float_e4m3_tENS5_IJlSC_lEEESJ_SK_NS4_8TiledMMAINS4_8MMA_AtomIJNS4_10MMA_TraitsINS4_25SM100_MMA_F8F6F4_2x1SM_SSEJSJ_SJ_fSF_SG_NS4_17integral_constantINS4_4UMMA5MajorELSR_0EEESS_NSP_INSQ_7ScaleInELST_0EEESU_EEEEEENS4_6LayoutINS5_IJSC_SC_SC_EEENS5_IJNSA_ILi0EEESZ_SZ_EEEEENS5_IJNS4_10UnderscoreES12_S12_EEEEENS4_18SM100_TMA_2SM_LOADENS4_14ComposedLayoutINS4_7SwizzleILi2ELi4ELi3EEENS4_18smem_ptr_flag_bitsILi8EEENSX_INS5_IJNSA_ILi8EEESH_EEENS5_IJSH_SC_EEEEEEEvNS4_8identityES15_S1F_vS1G_EENS_8epilogue10collective18CollectiveEpilogueINS1I_23Sm100TmaWarpSpecializedILi2ELi2ELi64ELb0ELb0EEEJNS5_IJSG_SG_SH_EEENS5_IJNSX_ISG_SC_EENSX_ISH_SC_EEEEESJ_SK_SJ_SK_NS1I_6fusion15FusionCallbacksIS1M_NS1R_13LinCombEltActINS1I_6thread4GELUESJ_fSJ_fLNS_15FloatRoundStyleE2EEES1N_S1Q_JEEENS4_5SM1004TMEM4LOAD26SM100_TMEM_LOAD_32dp32b64xENS4_13SM90_TMA_LOADES1F_NS4_39AutoVectorizingCopyWithAssumedAlignmentILi128EEENS4_14SM90_TMA_STOREES1F_S25_S25_EEEvvEEEEvNT_6ParamsE) ;  /* 0xffffff0c02607950 */ /* 0x000fea0003c3ffff */
.L_x_199:
[----:B------:R-:W-:-:S00]  /*f280*/  BRA `(.L_x_199) ;  /* 0xfffffffc00fc7947 */ /* 0x000fc0000383ffff */
[----:B------:R-:W-:-:S00]  /*f290*/  NOP ;  /* 0x0000000000007918 */ /* 0x000fc00000000000 */
        /* <DEDUP_REMOVED lines=14> */
.L_x_200:


//--------------------- .nv.global.init           --------------------------
	.section	.nv.global.init,"aw",@progbits
.nv.global.init:
	.type		$str$27,@object
	.size		$str$27,($str$28 - $str$27)
$str$27:
        /*0000*/ 	.byte	0x28, 0x61, 0x64, 0x64, 0x72, 0x65, 0x73, 0x73, 0x20, 0x26, 0x20, 0x6d, 0x61, 0x73, 0x6b, 0x29
        /*0010*/ 	.byte	0x20, 0x3d, 0x3d, 0x20, 0x30, 0x00
	.type		$str$28,@object
	.size		$str$28,($str$26 - $str$28)
$str$28:
        /*0016*/ 	.byte	0x2f, 0x74, 0x6d, 0x70, 0x2f, 0x63, 0x75, 0x74, 0x6c, 0x61, 0x73, 0x73, 0x5f, 0x73, 0x77, 0x65
        /*0026*/ 	.byte	0x65, 0x70, 0x5f, 0x73, 0x72, 0x63, 0x2f, 0x69, 0x6e, 0x63, 0x6c, 0x75, 0x64, 0x65, 0x2f, 0x63
        /*0036*/ 	.byte	0x75, 0x74, 0x65, 0x2f, 0x70, 0x6f, 0x69, 0x6e, 0x74, 0x65, 0x72, 0x5f, 0x66, 0x6c, 0x61, 0x67
        /*0046*/ 	.byte	0x67, 0x65, 0x64, 0x2e, 0x68, 0x70, 0x70, 0x00
	.type		$str$26,@object
	.size		$str$26,($str$25 - $str$26)
$str$26:
        /*004e*/ 	.byte	0x2f, 0x74, 0x6d, 0x70, 0x2f, 0x63, 0x75, 0x74, 0x6c, 0x61, 0x73, 0x73, 0x5f, 0x73, 0x77, 0x65
        /*005e*/ 	.byte	0x65, 0x70, 0x5f, 0x73, 0x72, 0x63, 0x2f, 0x69, 0x6e, 0x63, 0x6c, 0x75, 0x64, 0x65, 0x2f, 0x63
        /*006e*/ 	.byte	0x75, 0x74, 0x65, 0x2f, 0x61, 0x74, 0x6f, 0x6d, 0x2f, 0x63, 0x6f, 0x70, 0x79, 0x5f, 0x74, 0x72
        /*007e*/ 	.byte	0x61, 0x69, 0x74, 0x73, 0x5f, 0x73, 0x6d, 0x31, 0x30, 0x30, 0x2e, 0x68, 0x70, 0x70, 0x00
	.type		$str$25,@object
	.size		$str$25,(__unnamed_1 - $str$25)
$str$25:
        /*008d*/ 	.byte	0x28, 0x28, 0x75, 0x69, 0x6e, 0x74, 0x33, 0x32, 0x5f, 0x74, 0x28, 0x74, 0x68, 0x72, 0x65, 0x61
        /*009d*/ 	.byte	0x64, 0x49, 0x64, 0x78, 0x2e, 0x78, 0x29, 0x20, 0x2f, 0x20, 0x33, 0x32, 0x29, 0x20, 0x25, 0x20
        /*00ad*/ 	.byte	0x34, 0x29, 0x20, 0x3d, 0x3d, 0x20, 0x28, 0x28, 0x28, 0x74, 0x6d, 0x65, 0x6d, 0x5f, 0x61, 0x64
        /*00bd*/ 	.byte	0x64, 0x72, 0x20, 0x3e, 0x3e, 0x20, 0x31, 0x36, 0x29, 0x20, 0x2f, 0x20, 0x33, 0x32, 0x29, 0x20
        /*00cd*/ 	.byte	0x25, 0x20, 0x34, 0x29, 0x00
	.type		__unnamed_1,@object
	.size		__unnamed_1,(__unnamed_2 - __unnamed_1)
__unnamed_1:
        /*00d2*/ 	.byte	0x61, 0x75, 0x74, 0x6f, 0x20, 0x63, 0x75, 0x74, 0x65, 0x3a, 0x3a, 0x61, 0x73, 0x5f, 0x70, 0x6f
        /* <DEDUP_REMOVED lines=24> */
        /*0262*/ 	.byte	0x43, 0x3c, 0x38, 0x31, 0x39, 0x32, 0x3e, 0x3e, 0x3e, 0x3e, 0x5d, 0x00
	.type		__unnamed_2,@object
	.size		__unnamed_2,(.L_2 - __unnamed_2)
__unnamed_2:
        /* <DEDUP_REMOVED lines=42> */
        /*050e*/ 	.byte	0x3e, 0x3e, 0x3e, 0x3e, 0x5d, 0x00
.L_2:


//--------------------- .nv.shared._ZN7cutlass13device_kernelINS_4gemm6kernel13GemmUniversalIN4cute5tupleIJiiiiEEENS1_10collective13CollectiveMmaINS1_35MainloopSm100TmaUmmaWarpSpecializedILi16ELi2ELi4ENS5_IJNS4_1CILi2EEENSA_ILi1EEESC_EEEEENS5_IJNSA_ILi256EEENSA_ILi128EEENSA_ILi64EEEEEENS_12float_e4m3_tENS5_IJlSC_lEEESJ_SK_NS4_8TiledMMAINS4_8MMA_AtomIJNS4_10MMA_TraitsINS4_25SM100_MMA_F8F6F4_2x1SM_SSEJSJ_SJ_fSF_SG_NS4_17integral_constantINS4_4UMMA5MajorELSR_0EEESS_NSP_INSQ_7ScaleInELST_0EEESU_EEEEEENS4_6LayoutINS5_IJSC_SC_SC_EEENS5_IJNSA_ILi0EEESZ_SZ_EEEEENS5_IJNS4_10UnderscoreES12_S12_EEEEENS4_18SM100_TMA_2SM_LOADENS4_14ComposedLayoutINS4_7SwizzleILi2ELi4ELi3EEENS4_18smem_ptr_flag_bitsILi8EEENSX_INS5_IJNSA_ILi8EEESH_EEENS5_IJSH_SC_EEEEEEEvNS4_8identityES15_S1F_vS1G_EENS_8epilogue10collective18CollectiveEpilogueINS1I_23Sm100TmaWarpSpecializedILi2ELi2ELi64ELb0ELb0EEEJNS5_IJSG_SG_SH_EEENS5_IJNSX_ISG_SC_EENSX_ISH_SC_EEEEESJ_SK_SJ_SK_NS1I_6fusion15FusionCallbacksIS1M_NS1R_13LinCombEltActINS1I_6thread4GELUESJ_fSJ_fLNS_15FloatRoundStyleE2EEES1N_S1Q_JEEENS4_5SM1004TMEM4LOAD26SM100_TMEM_LOAD_32dp32b64xENS4_13SM90_TMA_LOADES1F_NS4_39AutoVectorizingCopyWithAssumedAlignmentILi128EEENS4_14SM90_TMA_STOREES1F_S25_S25_EEEvvEEEEvNT_6ParamsE --------------------------
	.section	.nv.shared._ZN7cutlass13device_kernelINS_4gemm6kernel13GemmUniversalIN4cute5tupleIJiiiiEEENS1_10collective13CollectiveMmaINS1_35MainloopSm100TmaUmmaWarpSpecializedILi16ELi2ELi4ENS5_IJNS4_1CILi2EEENSA_ILi1EEESC_EEEEENS5_IJNSA_ILi256EEENSA_ILi128EEENSA_ILi64EEEEEENS_12float_e4m3_tENS5_IJlSC_lEEESJ_SK_NS4_8TiledMMAINS4_8MMA_AtomIJNS4_10MMA_TraitsINS4_25SM100_MMA_F8F6F4_2x1SM_SSEJSJ_SJ_fSF_SG_NS4_17integral_constantINS4_4UMMA5MajorELSR_0EEESS_NSP_INSQ_7ScaleInELST_0EEESU_EEEEEENS4_6LayoutINS5_IJSC_SC_SC_EEENS5_IJNSA_ILi0EEESZ_SZ_EEEEENS5_IJNS4_10UnderscoreES12_S12_EEEEENS4_18SM100_TMA_2SM_LOADENS4_14ComposedLayoutINS4_7SwizzleILi2ELi4ELi3EEENS4_18smem_ptr_flag_bitsILi8EEENSX_INS5_IJNSA_ILi8EEESH_EEENS5_IJSH_SC_EEEEEEEvNS4_8identityES15_S1F_vS1G_EENS_8epilogue10collective18CollectiveEpilogueINS1I_23Sm100TmaWarpSpecializedILi2ELi2ELi64ELb0ELb0EEEJNS5_IJSG_SG_SH_EEENS5_IJNSX_ISG_SC_EENSX_ISH_SC_EEEEESJ_SK_SJ_SK_NS1I_6fusion15FusionCallbacksIS1M_NS1R_13LinCombEltActINS1I_6thread4GELUESJ_fSJ_fLNS_15FloatRoundStyleE2EEES1N_S1Q_JEEENS4_5SM1004TMEM4LOAD26SM100_TMEM_LOAD_32dp32b64xENS4_13SM90_TMA_LOADES1F_NS4_39AutoVectorizingCopyWithAssumedAlignmentILi128EEENS4_14SM90_TMA_STOREES1F_S25_S25_EEEvvEEEEvNT_6ParamsE,"aw",@nobits
	.sectionflags	@""
	.align	16
	.zero		1024


//--------------------- .nv.shared.reserved.0     --------------------------
	.section	.nv.shared.reserved.0,"aw",@nobits
	.weak		__nv_reservedSMEM_offset_0_alias
	.size		__nv_reservedSMEM_offset_0_alias, 0, 64
	.other		__nv_reservedSMEM_offset_0_alias,@"STO_CUDA_RESERVED_SHARED STV_DEFAULT"
__nv_reservedSMEM_offset_0_alias:
	.zero		0
.nv.shared.reserved.0:
	.zero		64
	.weak		__nv_reservedSMEM_tcgen05_partition
	.type		__nv_reservedSMEM_tcgen05_partition,@object
	.size		__nv_reservedSMEM_tcgen05_partition,(.L_0 - __nv_reservedSMEM_tcgen05_partition)
__nv_reservedSMEM_tcgen05_partition:
	.zero		32
.L_0:


//--------------------- .nv.global                --------------------------
	.section	.nv.global,"aw",@nobits
.nv.global:
	.type		_ZN39_INTERNAL_ddb0d4a0_4_k_cu_9a8047f4_35664cute1_E,@object
	.size		_ZN39_INTERNAL_ddb0d4a0_4_k_cu_9a8047f4_35664cute1_E,(_ZN39_INTERNAL_ddb0d4a0_4_k_cu_9a8047f4_35664cuda3std3__45__cpo6cbeginE - _ZN39_INTERNAL_ddb0d4a0_4_k_cu_9a8047f4_35664cute1_E)
_ZN39_INTERNAL_ddb0d4a0_4_k_cu_9a8047f4_35664cute1_E:
	.zero		1
	.type		_ZN39_INTERNAL_ddb0d4a0_4_k_cu_9a8047f4_35664cuda3std3__45__cpo6cbeginE,@object
	.size		_ZN39_INTERNAL_ddb0d4a0_4_k_cu_9a8047f4_35664cuda3std3__45__cpo6cbeginE,(_ZN39_INTERNAL_ddb0d4a0_4_k_cu_9a8047f4_35664cuda3std3__48in_placeE - _ZN39_INTERNAL_ddb0d4a0_4_k_cu_9a8047f4_35664cuda3std3__45__cpo6cbeginE)
_ZN39_INTERNAL_ddb0d4a0_4_k_cu_9a8047f4_35664cuda3std3__45__cpo6cbeginE:
	.zero		1
	.type		_ZN39_INTERNAL_ddb0d4a0_4_k_cu_9a8047f4_35664cuda3std3__48in_placeE,@object
	.size		_ZN39_INTERNAL_ddb0d4a0_4_k_cu_9a8047f4_35664cuda3std3__48in_placeE,(_ZN39_INTERNAL_ddb0d4a0_4_k_cu_9a8047f4_35664cuda3std6ranges3__45__cpo9iter_moveE - _ZN39_INTERNAL_ddb0d4a0_4_k_cu_9a8047f4_35664cuda3std3__48in_placeE)
_ZN39_INTERNAL_ddb0d4a0_4_k_cu_9a8047f4_35664cuda3std3__48in_placeE:
	.zero		1
	.type		_ZN39_INTERNAL_ddb0d4a0_4_k_cu_9a8047f4_35664cuda3std6ranges3__45__cpo9iter_moveE,@object
	.size		_ZN39_INTERNAL_ddb0d4a0_4_k_cu_9a8047f4_35664cuda3std6ranges3__45__cpo9iter_moveE,(_ZN39_INTERNAL_ddb0d4a0_4_k_cu_9a8047f4_35664cuda3std3__45__cpo5beginE - _ZN39_INTERNAL_ddb0d4a0_4_k_cu_9a8047f4_35664cuda3std6ranges3__45__cpo9iter_moveE)
_ZN39_INTERNAL_ddb0d4a0_4_k_cu_9a8047f4_35664cuda3std6ranges3__45__cpo9iter_moveE:
	.zero		1
	.type		_ZN39_INTERNAL_ddb0d4a0_4_k_cu_9a8047f4_35664cuda3std3__45__cpo5beginE,@object
	.size		_ZN39_INTERNAL_ddb0d4a0_4_k_cu_9a8047f4_35664cuda3std3__45__cpo5beginE,(_ZN39_INTERNAL_ddb0d4a0_4_k_cu_9a8047f4_35664cuda3std3__441_GLOBAL__N__ddb0d4a0_4_k_cu_9a8047f4_35666ignoreE - _ZN39_INTERNAL_ddb0d4a0_4_k_cu_9a8047f4_35664cuda3std3__45__cpo5beginE)
_ZN39_INTERNAL_ddb0d4a0_4_k_cu_9a8047f4_35664cuda3std3__45__cpo5beginE:
	.zero		1
	.type		_ZN39_INTERNAL_ddb0d4a0_4_k_cu_9a8047f4_35664cuda3std3__441_GLOBAL__N__ddb0d4a0_4_k_cu_9a8047f4_35666ignoreE,@object
	.size		_ZN39_INTERNAL_ddb0d4a0_4_k_cu_9a8047f4_35664cuda3std3__441_GLOBAL__N__ddb0d4a0_4_k_cu_9a8047f4_35666ignoreE,(_ZN39_INTERNAL_ddb0d4a0_4_k_cu_9a8047f4_35664cute7productE - _ZN39_INTERNAL_ddb0d4a0_4_k_cu_9a8047f4_35664cuda3std3__441_GLOBAL__N__ddb0d4a0_4_k_cu_9a8047f4_35666ignoreE)
_ZN39_INTERNAL_ddb0d4a0_4_k_cu_9a8047f4_35664cuda3std3__441_GLOBAL__N__ddb0d4a0_4_k_cu_9a8047f4_35666ignoreE:
	.zero		1
	.type		_ZN39_INTERNAL_ddb0d4a0_4_k_cu_9a8047f4_35664cute7productE,@object
	.size		_ZN39_INTERNAL_ddb0d4a0_4_k_cu_9a8047f4_35664cute7productE,(_ZN39_INTERNAL_ddb0d4a0_4_k_cu_9a8047f4_35664cuda3std3__45__cpo3endE - _ZN39_INTERNAL_ddb0d4a0_4_k_cu_9a8047f4_35664cute7productE)
_ZN39_INTERNAL_ddb0d4a0_4_k_cu_9a8047f4_35664cute7productE:
	.zero		1
	.type		_ZN39_INTERNAL_ddb0d4a0_4_k_cu_9a8047f4_35664cuda3std3__45__cpo3endE,@object
	.size		_ZN39_INTERNAL_ddb0d4a0_4_k_cu_9a8047f4_35664cuda3std3__45__cpo3endE,(_ZN39_INTERNAL_ddb0d4a0_4_k_cu_9a8047f4_35664cuda3std3__419piecewise_constructE - _ZN39_INTERNAL_ddb0d4a0_4_k_cu_9a8047f4_35664cuda3std3__45__cpo3endE)
_ZN39_INTERNAL_ddb0d4a0_4_k_cu_9a8047f4_35664cuda3std3__45__cpo3endE:
	.zero		1
	.type		_ZN39_INTERNAL_ddb0d4a0_4_k_cu_9a8047f4_35664cuda3std3__419piecewise_constructE,@object
	.size		_ZN39_INTERNAL_ddb0d4a0_4_k_cu_9a8047f4_35664cuda3std3__419piecewise_constructE,(_ZN39_INTERNAL_ddb0d4a0_4_k_cu_9a8047f4_35664cuda3std3__45__cpo4cendE - _ZN39_INTERNAL_ddb0d4a0_4_k_cu_9a8047f4_35664cuda3std3__419piecewise_constructE)
_ZN39_INTERNAL_ddb0d4a0_4_k_cu_9a8047f4_35664cuda3std3__419piecewise_constructE:
	.zero		1
	.type		_ZN39_INTERNAL_ddb0d4a0_4_k_cu_9a8047f4_35664cuda3std3__45__cpo4cendE,@object
	.size		_ZN39_INTERNAL_ddb0d4a0_4_k_cu_9a8047f4_35664cuda3std3__45__cpo4cendE,(_ZN39_INTERNAL_ddb0d4a0_4_k_cu_9a8047f4_35664cuda3std6ranges3__45__cpo4swapE - _ZN39_INTERNAL_ddb0d4a0_4_k_cu_9a8047f4_35664cuda3std3__45__cpo4cendE)
_ZN39_INTERNAL_ddb0d4a0_4_k_cu_9a8047f4_35664cuda3std3__45__cpo4cendE:
	.zero		1
	.type		_ZN39_INTERNAL_ddb0d4a0_4_k_cu_9a8047f4_35664cuda3std6ranges3__45__cpo4swapE,@object
	.size		_ZN39_INTERNAL_ddb0d4a0_4_k_cu_9a8047f4_35664cuda3std6ranges3__45__cpo4swapE,(.L_10 - _ZN39_INTERNAL_ddb0d4a0_4_k_cu_9a8047f4_35664cuda3std6ranges3__45__cpo4swapE)
_ZN39_INTERNAL_ddb0d4a0_4_k_cu_9a8047f4_35664cuda3std6ranges3__45__cpo4swapE:
	.zero		1
.L_10:


//--------------------- .nv.constant0._ZN7cutlass13device_kernelINS_4gemm6kernel13GemmUniversalIN4cute5tupleIJiiiiEEENS1_10collective13CollectiveMmaINS1_35MainloopSm100TmaUmmaWarpSpecializedILi16ELi2ELi4ENS5_IJNS4_1CILi2EEENSA_ILi1EEESC_EEEEENS5_IJNSA_ILi256EEENSA_ILi128EEENSA_ILi64EEEEEENS_12float_e4m3_tENS5_IJlSC_lEEESJ_SK_NS4_8TiledMMAINS4_8MMA_AtomIJNS4_10MMA_TraitsINS4_25SM100_MMA_F8F6F4_2x1SM_SSEJSJ_SJ_fSF_SG_NS4_17integral_constantINS4_4UMMA5MajorELSR_0EEESS_NSP_INSQ_7ScaleInELST_0EEESU_EEEEEENS4_6LayoutINS5_IJSC_SC_SC_EEENS5_IJNSA_ILi0EEESZ_SZ_EEEEENS5_IJNS4_10UnderscoreES12_S12_EEEEENS4_18SM100_TMA_2SM_LOADENS4_14ComposedLayoutINS4_7SwizzleILi2ELi4ELi3EEENS4_18smem_ptr_flag_bitsILi8EEENSX_INS5_IJNSA_ILi8EEESH_EEENS5_IJSH_SC_EEEEEEEvNS4_8identityES15_S1F_vS1G_EENS_8epilogue10collective18CollectiveEpilogueINS1I_23Sm100TmaWarpSpecializedILi2ELi2ELi64ELb0ELb0EEEJNS5_IJSG_SG_SH_EEENS5_IJNSX_ISG_SC_EENSX_ISH_SC_EEEEESJ_SK_SJ_SK_NS1I_6fusion15FusionCallbacksIS1M_NS1R_13LinCombEltActINS1I_6thread4GELUESJ_fSJ_fLNS_15FloatRoundStyleE2EEES1N_S1Q_JEEENS4_5SM1004TMEM4LOAD26SM100_TMEM_LOAD_32dp32b64xENS4_13SM90_TMA_LOADES1F_NS4_39AutoVectorizingCopyWithAssumedAlignmentILi128EEENS4_14SM90_TMA_STOREES1F_S25_S25_EEEvvEEEEvNT_6ParamsE --------------------------
	.section	.nv.constant0._ZN7cutlass13device_kernelINS_4gemm6kernel13GemmUniversalIN4cute5tupleIJiiiiEEENS1_10collective13CollectiveMmaINS1_35MainloopSm100TmaUmmaWarpSpecializedILi16ELi2ELi4ENS5_IJNS4_1CILi2EEENSA_ILi1EEESC_EEEEENS5_IJNSA_ILi256EEENSA_ILi128EEENSA_ILi64EEEEEENS_12float_e4m3_tENS5_IJlSC_lEEESJ_SK_NS4_8TiledMMAINS4_8MMA_AtomIJNS4_10MMA_TraitsINS4_25SM100_MMA_F8F6F4_2x1SM_SSEJSJ_SJ_fSF_SG_NS4_17integral_constantINS4_4UMMA5MajorELSR_0EEESS_NSP_INSQ_7ScaleInELST_0EEESU_EEEEEENS4_6LayoutINS5_IJSC_SC_SC_EEENS5_IJNSA_ILi0EEESZ_SZ_EEEEENS5_IJNS4_10UnderscoreES12_S12_EEEEENS4_18SM100_TMA_2SM_LOADENS4_14ComposedLayoutINS4_7SwizzleILi2ELi4ELi3EEENS4_18smem_ptr_flag_bitsILi8EEENSX_INS5_IJNSA_ILi8EEESH_EEENS5_IJSH_SC_EEEEEEEvNS4_8identityES15_S1F_vS1G_EENS_8epilogue10collective18CollectiveEpilogueINS1I_23Sm100TmaWarpSpecializedILi2ELi2ELi64ELb0ELb0EEEJNS5_IJSG_SG_SH_EEENS5_IJNSX_ISG_SC_EENSX_ISH_SC_EEEEESJ_SK_SJ_SK_NS1I_6fusion15FusionCallbacksIS1M_NS1R_13LinCombEltActINS1I_6thread4GELUESJ_fSJ_fLNS_15FloatRoundStyleE2EEES1N_S1Q_JEEENS4_5SM1004TMEM4LOAD26SM100_TMEM_LOAD_32dp32b64xENS4_13SM90_TMA_LOADES1F_NS4_39AutoVectorizingCopyWithAssumedAlignmentILi128EEENS4_14SM90_TMA_STOREES1F_S25_S25_EEEvvEEEEvNT_6ParamsE,"a",@progbits
	.sectionflags	@""
	.align	4
.nv.constant0._ZN7cutlass13device_kernelINS_4gemm6kernel13GemmUniversalIN4cute5tupleIJiiiiEEENS1_10collective13CollectiveMmaINS1_35MainloopSm100TmaUmmaWarpSpecializedILi16ELi2ELi4ENS5_IJNS4_1CILi2EEENSA_ILi1EEESC_EEEEENS5_IJNSA_ILi256EEENSA_ILi128EEENSA_ILi64EEEEEENS_12float_e4m3_tENS5_IJlSC_lEEESJ_SK_NS4_8TiledMMAINS4_8MMA_AtomIJNS4_10MMA_TraitsINS4_25SM100_MMA_F8F6F4_2x1SM_SSEJSJ_SJ_fSF_SG_NS4_17integral_constantINS4_4UMMA5MajorELSR_0EEESS_NSP_INSQ_7ScaleInELST_0EEESU_EEEEEENS4_6LayoutINS5_IJSC_SC_SC_EEENS5_IJNSA_ILi0EEESZ_SZ_EEEEENS5_IJNS4_10UnderscoreES12_S12_EEEEENS4_18SM100_TMA_2SM_LOADENS4_14ComposedLayoutINS4_7SwizzleILi2ELi4ELi3EEENS4_18smem_ptr_flag_bitsILi8EEENSX_INS5_IJNSA_ILi8EEESH_EEENS5_IJSH_SC_EEEEEEEvNS4_8identityES15_S1F_vS1G_EENS_8epilogue10collective18CollectiveEpilogueINS1I_23Sm100TmaWarpSpecializedILi2ELi2ELi64ELb0ELb0EEEJNS5_IJSG_SG_SH_EEENS5_IJNSX_ISG_SC_EENSX_ISH_SC_EEEEESJ_SK_SJ_SK_NS1I_6fusion15FusionCallbacksIS1M_NS1R_13LinCombEltActINS1I_6thread4GELUESJ_fSJ_fLNS_15FloatRoundStyleE2EEES1N_S1Q_JEEENS4_5SM1004TMEM4LOAD26SM100_TMEM_LOAD_32dp32b64xENS4_13SM90_TMA_LOADES1F_NS4_39AutoVectorizingCopyWithAssumedAlignmentILi128EEENS4_14SM90_TMA_STOREES1F_S25_S25_EEEvvEEEEvNT_6ParamsE:
	.zero		2944


//--------------------- SYMBOLS --------------------------

	.type		.nv.reservedSmem.offset0,@object
	.size		.nv.reservedSmem.offset0,0x4
	.type		.nv.reservedSmem.cap,@object
	.size		.nv.reservedSmem.cap,0x4
	.type		__assertfail,@function
